	.target	sm_90a

	.elftype	@"ET_EXEC"


//--------------------- .note.nv.tkinfo           --------------------------
	.section	.note.nv.tkinfo,"",@"SHT_NOTE"
	.sectionflags	@"SHF_NOTE_NV_TKINFO"
	.tkinfo
        /*0018*/ 	.word	0x00000002
        /*0030*/ 	.string	""
        /*0030*/ 	.string	"ptxas"
        /*0030*/ 	.string	"Cuda compilation tools, release 13.0, V13.0.88"
        /*0030*/ 	.string	"Build cuda_13.0.r13.0/compiler.36424714_0"
        /*0030*/ 	.string	"-arch sm_90a -m 64 "



//--------------------- .note.nv.cuinfo           --------------------------
	.section	.note.nv.cuinfo,"",@"SHT_NOTE"
	.sectionflags	@"SHF_NOTE_NV_CUINFO"
        /*0018*/ 	.short	0x0002
        /*001a*/ 	.short	0x005a
        /*001c*/ 	.short	0x0082
	.zero		2


//--------------------- .nv.info                  --------------------------
	.section	.nv.info,"",@"SHT_CUDA_INFO"
	.align	4


	//----- nvinfo : EIATTR_REGCOUNT
	.align		4
        /*0000*/ 	.byte	0x04, 0x2f
        /*0002*/ 	.short	(.L_12 - .L_11)
	.align		4
.L_11:
        /*0004*/ 	.word	index@(_ZN7cutlass13device_kernelINS_4gemm6kernel13GemmUniversalIN4cute5tupleIJiiiiEEENS1_10collective13CollectiveMmaINS1_37MainloopSm90TmaGmmaWarpSpecializedFP8ILi37ENS5_IJNS4_1CILi1EEENSA_ILi4EEESB_EEENS1_35KernelTmaWarpSpecializedCooperativeEEENS5_IJNSA_ILi128EEENSA_ILi64EEENSA_ILi32EEEEEENS_12float_e4m3_tENS5_IJlSB_lEEESK_SL_NS4_8TiledMMAINS4_8MMA_AtomIJNS4_4SM904GMMA30MMA_64x64x32_F32E4M3E4M3_SS_TNILNSP_7ScaleInE1ELSR_1EEEEEENS4_6LayoutINS5_IJNSA_ILi2EEESB_SB_EEENS5_IJSB_NSA_ILi0EEESX_EEEEENS5_IJNS4_10UnderscoreES10_S10_EEEEENS4_23SM90_TMA_LOAD_MULTICASTENS4_14ComposedLayoutINS4_7SwizzleILi1ELi4ELi3EEENS4_18smem_ptr_flag_bitsILi8EEENSU_INS5_IJNSA_ILi8EEESI_EEENS5_IJSI_SB_EEEEEEEvNS4_8identityENS4_13SM90_TMA_LOADES1D_vS1E_EENS_8epilogue10collective6detail29Sm90TmaWarpSpecializedAdapterINS1I_15DefaultEpilogueISK_SL_SL_NS1H_6thread17LinearCombinationISK_Li1EffLNS1M_9ScaleType4KindE0ELNS_15FloatRoundStyleE2ESK_EENS1_15EpilogueDefaultEEEEEvvEEEEvNT_6ParamsE)
        /*0008*/ 	.word	0x000000a8


	//----- nvinfo : EIATTR_FRAME_SIZE
	.align		4
.L_12:
        /*000c*/ 	.byte	0x04, 0x11
        /*000e*/ 	.short	(.L_14 - .L_13)
	.align		4
.L_13:
        /*0010*/ 	.word	index@(_ZN7cutlass13device_kernelINS_4gemm6kernel13GemmUniversalIN4cute5tupleIJiiiiEEENS1_10collective13CollectiveMmaINS1_37MainloopSm90TmaGmmaWarpSpecializedFP8ILi37ENS5_IJNS4_1CILi1EEENSA_ILi4EEESB_EEENS1_35KernelTmaWarpSpecializedCooperativeEEENS5_IJNSA_ILi128EEENSA_ILi64EEENSA_ILi32EEEEEENS_12float_e4m3_tENS5_IJlSB_lEEESK_SL_NS4_8TiledMMAINS4_8MMA_AtomIJNS4_4SM904GMMA30MMA_64x64x32_F32E4M3E4M3_SS_TNILNSP_7ScaleInE1ELSR_1EEEEEENS4_6LayoutINS5_IJNSA_ILi2EEESB_SB_EEENS5_IJSB_NSA_ILi0EEESX_EEEEENS5_IJNS4_10UnderscoreES10_S10_EEEEENS4_23SM90_TMA_LOAD_MULTICASTENS4_14ComposedLayoutINS4_7SwizzleILi1ELi4ELi3EEENS4_18smem_ptr_flag_bitsILi8EEENSU_INS5_IJNSA_ILi8EEESI_EEENS5_IJSI_SB_EEEEEEEvNS4_8identityENS4_13SM90_TMA_LOADES1D_vS1E_EENS_8epilogue10collective6detail29Sm90TmaWarpSpecializedAdapterINS1I_15DefaultEpilogueISK_SL_SL_NS1H_6thread17LinearCombinationISK_Li1EffLNS1M_9ScaleType4KindE0ELNS_15FloatRoundStyleE2ESK_EENS1_15EpilogueDefaultEEEEEvvEEEEvNT_6ParamsE)
        /*0014*/ 	.word	0x00000000


	//----- nvinfo : EIATTR_MIN_STACK_SIZE
	.align		4
.L_14:
        /*0018*/ 	.byte	0x04, 0x12
        /*001a*/ 	.short	(.L_16 - .L_15)
	.align		4
.L_15:
        /*001c*/ 	.word	index@(_ZN7cutlass13device_kernelINS_4gemm6kernel13GemmUniversalIN4cute5tupleIJiiiiEEENS1_10collective13CollectiveMmaINS1_37MainloopSm90TmaGmmaWarpSpecializedFP8ILi37ENS5_IJNS4_1CILi1EEENSA_ILi4EEESB_EEENS1_35KernelTmaWarpSpecializedCooperativeEEENS5_IJNSA_ILi128EEENSA_ILi64EEENSA_ILi32EEEEEENS_12float_e4m3_tENS5_IJlSB_lEEESK_SL_NS4_8TiledMMAINS4_8MMA_AtomIJNS4_4SM904GMMA30MMA_64x64x32_F32E4M3E4M3_SS_TNILNSP_7ScaleInE1ELSR_1EEEEEENS4_6LayoutINS5_IJNSA_ILi2EEESB_SB_EEENS5_IJSB_NSA_ILi0EEESX_EEEEENS5_IJNS4_10UnderscoreES10_S10_EEEEENS4_23SM90_TMA_LOAD_MULTICASTENS4_14ComposedLayoutINS4_7SwizzleILi1ELi4ELi3EEENS4_18smem_ptr_flag_bitsILi8EEENSU_INS5_IJNSA_ILi8EEESI_EEENS5_IJSI_SB_EEEEEEEvNS4_8identityENS4_13SM90_TMA_LOADES1D_vS1E_EENS_8epilogue10collective6detail29Sm90TmaWarpSpecializedAdapterINS1I_15DefaultEpilogueISK_SL_SL_NS1H_6thread17LinearCombinationISK_Li1EffLNS1M_9ScaleType4KindE0ELNS_15FloatRoundStyleE2ESK_EENS1_15EpilogueDefaultEEEEEvvEEEEvNT_6ParamsE)
        /*0020*/ 	.word	0x00000000
.L_16:


//--------------------- .nv.compat                --------------------------
	.section	.nv.compat,"",@"SHT_CUDA_COMPAT_INFO"
	.align	4
        /*0000*/ 	.byte	0x02, 0x09, 0x01, 0x00, 0x02, 0x02, 0x04, 0x00, 0x02, 0x05, 0x05, 0x00, 0x03, 0x07, 0x01, 0x01
        /*0010*/ 	.byte	0x02, 0x03, 0x01, 0x00, 0x02, 0x06, 0x01, 0x00, 0x04, 0x0b, 0x08, 0x00, 0x00, 0x00, 0x00, 0x00
        /*0020*/ 	.byte	0x00, 0x00, 0x00, 0x00


//--------------------- .nv.info._ZN7cutlass13device_kernelINS_4gemm6kernel13GemmUniversalIN4cute5tupleIJiiiiEEENS1_10collective13CollectiveMmaINS1_37MainloopSm90TmaGmmaWarpSpecializedFP8ILi37ENS5_IJNS4_1CILi1EEENSA_ILi4EEESB_EEENS1_35KernelTmaWarpSpecializedCooperativeEEENS5_IJNSA_ILi128EEENSA_ILi64EEENSA_ILi32EEEEEENS_12float_e4m3_tENS5_IJlSB_lEEESK_SL_NS4_8TiledMMAINS4_8MMA_AtomIJNS4_4SM904GMMA30MMA_64x64x32_F32E4M3E4M3_SS_TNILNSP_7ScaleInE1ELSR_1EEEEEENS4_6LayoutINS5_IJNSA_ILi2EEESB_SB_EEENS5_IJSB_NSA_ILi0EEESX_EEEEENS5_IJNS4_10UnderscoreES10_S10_EEEEENS4_23SM90_TMA_LOAD_MULTICASTENS4_14ComposedLayoutINS4_7SwizzleILi1ELi4ELi3EEENS4_18smem_ptr_flag_bitsILi8EEENSU_INS5_IJNSA_ILi8EEESI_EEENS5_IJSI_SB_EEEEEEEvNS4_8identityENS4_13SM90_TMA_LOADES1D_vS1E_EENS_8epilogue10collective6detail29Sm90TmaWarpSpecializedAdapterINS1I_15DefaultEpilogueISK_SL_SL_NS1H_6thread17LinearCombinationISK_Li1EffLNS1M_9ScaleType4KindE0ELNS_15FloatRoundStyleE2ESK_EENS1_15EpilogueDefaultEEEEEvvEEEEvNT_6ParamsE --------------------------
	.section	.nv.info._ZN7cutlass13device_kernelINS_4gemm6kernel13GemmUniversalIN4cute5tupleIJiiiiEEENS1_10collective13CollectiveMmaINS1_37MainloopSm90TmaGmmaWarpSpecializedFP8ILi37ENS5_IJNS4_1CILi1EEENSA_ILi4EEESB_EEENS1_35KernelTmaWarpSpecializedCooperativeEEENS5_IJNSA_ILi128EEENSA_ILi64EEENSA_ILi32EEEEEENS_12float_e4m3_tENS5_IJlSB_lEEESK_SL_NS4_8TiledMMAINS4_8MMA_AtomIJNS4_4SM904GMMA30MMA_64x64x32_F32E4M3E4M3_SS_TNILNSP_7ScaleInE1ELSR_1EEEEEENS4_6LayoutINS5_IJNSA_ILi2EEESB_SB_EEENS5_IJSB_NSA_ILi0EEESX_EEEEENS5_IJNS4_10UnderscoreES10_S10_EEEEENS4_23SM90_TMA_LOAD_MULTICASTENS4_14ComposedLayoutINS4_7SwizzleILi1ELi4ELi3EEENS4_18smem_ptr_flag_bitsILi8EEENSU_INS5_IJNSA_ILi8EEESI_EEENS5_IJSI_SB_EEEEEEEvNS4_8identityENS4_13SM90_TMA_LOADES1D_vS1E_EENS_8epilogue10collective6detail29Sm90TmaWarpSpecializedAdapterINS1I_15DefaultEpilogueISK_SL_SL_NS1H_6thread17LinearCombinationISK_Li1EffLNS1M_9ScaleType4KindE0ELNS_15FloatRoundStyleE2ESK_EENS1_15EpilogueDefaultEEEEEvvEEEEvNT_6ParamsE,"",@"SHT_CUDA_INFO"
	.sectionflags	@""
	.align	4


	//----- nvinfo : EIATTR_CUDA_API_VERSION
	.align		4
        /*0000*/ 	.byte	0x04, 0x37
        /*0002*/ 	.short	(.L_18 - .L_17)
.L_17:
        /*0004*/ 	.word	0x00000082


	//----- nvinfo : EIATTR_KPARAM_INFO
	.align		4
.L_18:
        /*0008*/ 	.byte	0x04, 0x17
        /*000a*/ 	.short	(.L_20 - .L_19)
.L_19:
        /*000c*/ 	.word	0x00000000
        /*0010*/ 	.short	0x0000
        /*0012*/ 	.short	0x0070
        /*0014*/ 	.byte	0x00, 0xf0, 0x01, 0x10


	//----- nvinfo : EIATTR_SPARSE_MMA_MASK
	.align		4
.L_20:
        /*0018*/ 	.byte	0x03, 0x50
        /*001a*/ 	.short	0x0000


	//----- nvinfo : EIATTR_MAXREG_COUNT
	.align		4
        /*001c*/ 	.byte	0x03, 0x1b
        /*001e*/ 	.short	0x00a8


	//----- nvinfo : EIATTR_NUM_BARRIERS
	.align		4
        /*0020*/ 	.byte	0x02, 0x4c
        /*0022*/ 	.byte	0x01
	.zero		1


	//----- nvinfo : EIATTR_MERCURY_ISA_VERSION
	.align		4
        /*0024*/ 	.byte	0x03, 0x5f
        /*0026*/ 	.short	0x0101


	//----- nvinfo : EIATTR_INT_WARP_WIDE_INSTR_OFFSETS
	.align		4
        /*0028*/ 	.byte	0x04, 0x31
        /*002a*/ 	.short	(.L_22 - .L_21)


	//   ....[0]....
.L_21:
        /*002c*/ 	.word	0x00000890


	//   ....[1]....
        /*0030*/ 	.word	0x000008b0


	//   ....[2]....
        /*0034*/ 	.word	0x00000a90


	//----- nvinfo : EIATTR_COOP_GROUP_MASK_REGIDS
	.align		4
.L_22:
        /*0038*/ 	.byte	0x04, 0x29
        /*003a*/ 	.short	(.L_24 - .L_23)


	//   ....[0]....
.L_23:
        /*003c*/ 	.word	0xffffffff


	//   ....[1]....
        /*0040*/ 	.word	0xffffffff


	//   ....[2]....
        /*0044*/ 	.word	0xffffffff


	//   ....[3]....
        /*0048*/ 	.word	0xffffffff


	//   ....[4]....
        /*004c*/ 	.word	0xffffffff


	//   ....[5]....
        /*0050*/ 	.word	0xffffffff


	//----- nvinfo : EIATTR_COOP_GROUP_INSTR_OFFSETS
	.align		4
.L_24:
        /*0054*/ 	.byte	0x04, 0x28
        /*0056*/ 	.short	(.L_26 - .L_25)


	//   ....[0]....
.L_25:
        /*0058*/ 	.word	0x00000060


	//   ....[1]....
        /*005c*/ 	.word	0x00000070


	//   ....[2]....
        /*0060*/ 	.word	0x00000130


	//   ....[3]....
        /*0064*/ 	.word	0x00000710


	//   ....[4]....
        /*0068*/ 	.word	0x00000bc0


	//   ....[5]....
        /*006c*/ 	.word	0x00001630


	//----- nvinfo : EIATTR_REG_RECONFIG
	.align		4
.L_26:
        /*0070*/ 	.byte	0x01, 0x54
	.zero		2


	//----- nvinfo : EIATTR_MBARRIER_INSTR_OFFSETS
	.align		4
        /*0074*/ 	.byte	0x04, 0x39
        /*0076*/ 	.short	(.L_28 - .L_27)


	//   ....[0]....
.L_27:
        /*0078*/ 	.word	0x00000250
        /*007c*/ 	.word	0x000000ff
        /*0080*/ 	.word	0x00000000
        /*0084*/ 	.short	0x0100
        /*0086*/ 	.byte	0x08
	.zero		1


	//   ....[1]....
        /*0088*/ 	.word	0x00000260
        /*008c*/ 	.word	0x000000ff
        /*0090*/ 	.word	0x00000128
        /*0094*/ 	.short	0x0100
        /*0096*/ 	.byte	0x08
	.zero		1


	//   ....[2]....
        /*0098*/ 	.word	0x00000270
        /*009c*/ 	.word	0x000000ff
        /*00a0*/ 	.word	0x00000008
        /*00a4*/ 	.short	0x0100
        /*00a6*/ 	.byte	0x08
	.zero		1


	//   ....[3]....
        /*00a8*/ 	.word	0x00000280
        /*00ac*/ 	.word	0x000000ff
        /*00b0*/ 	.word	0x00000130
        /*00b4*/ 	.short	0x0100
        /*00b6*/ 	.byte	0x08
	.zero		1


	//   ....[4]....
        /*00b8*/ 	.word	0x00000290
        /*00bc*/ 	.word	0x000000ff
        /*00c0*/ 	.word	0x00000010
        /*00c4*/ 	.short	0x0100
        /*00c6*/ 	.byte	0x08
	.zero		1


	//   ....[5]....
        /*00c8*/ 	.word	0x000002a0
        /*00cc*/ 	.word	0x000000ff
        /*00d0*/ 	.word	0x00000138
        /*00d4*/ 	.short	0x0100
        /*00d6*/ 	.byte	0x08
	.zero		1


	//   ....[6]....
        /*00d8*/ 	.word	0x000002b0
        /*00dc*/ 	.word	0x000000ff
        /*00e0*/ 	.word	0x00000018
        /*00e4*/ 	.short	0x0100
        /*00e6*/ 	.byte	0x08
	.zero		1


	//   ....[7]....
        /*00e8*/ 	.word	0x000002c0
        /*00ec*/ 	.word	0x000000ff
        /*00f0*/ 	.word	0x00000140
        /*00f4*/ 	.short	0x0100
        /*00f6*/ 	.byte	0x08
	.zero		1


	//   ....[8]....
        /*00f8*/ 	.word	0x000002d0
        /*00fc*/ 	.word	0x000000ff
        /*0100*/ 	.word	0x00000020
        /*0104*/ 	.short	0x0100
        /*0106*/ 	.byte	0x08
	.zero		1


	//   ....[9]....
        /*0108*/ 	.word	0x000002e0
        /*010c*/ 	.word	0x000000ff
        /*0110*/ 	.word	0x00000148
        /*0114*/ 	.short	0x0100
        /*0116*/ 	.byte	0x08
	.zero		1


	//   ....[10]....
        /*0118*/ 	.word	0x000002f0
        /*011c*/ 	.word	0x000000ff
        /*0120*/ 	.word	0x00000028
        /*0124*/ 	.short	0x0100
        /*0126*/ 	.byte	0x08
	.zero		1


	//   ....[11]....
        /*0128*/ 	.word	0x00000300
        /*012c*/ 	.word	0x000000ff
        /*0130*/ 	.word	0x00000150
        /*0134*/ 	.short	0x0100
        /*0136*/ 	.byte	0x08
	.zero		1


	//   ....[12]....
        /*0138*/ 	.word	0x00000310
        /*013c*/ 	.word	0x000000ff
        /*0140*/ 	.word	0x00000030
        /*0144*/ 	.short	0x0100
        /*0146*/ 	.byte	0x08
	.zero		1


	//   ....[13]....
        /*0148*/ 	.word	0x00000320
        /*014c*/ 	.word	0x000000ff
        /*0150*/ 	.word	0x00000158
        /*0154*/ 	.short	0x0100
        /*0156*/ 	.byte	0x08
	.zero		1


	//   ....[14]....
        /*0158*/ 	.word	0x00000330
        /*015c*/ 	.word	0x000000ff
        /*0160*/ 	.word	0x00000038
        /*0164*/ 	.short	0x0100
        /*0166*/ 	.byte	0x08
	.zero		1


	//   ....[15]....
        /*0168*/ 	.word	0x00000340
        /*016c*/ 	.word	0x000000ff
        /*0170*/ 	.word	0x00000160
        /*0174*/ 	.short	0x0100
        /*0176*/ 	.byte	0x08
	.zero		1


	//   ....[16]....
        /*0178*/ 	.word	0x00000350
        /*017c*/ 	.word	0x000000ff
        /*0180*/ 	.word	0x00000040
        /*0184*/ 	.short	0x0100
        /*0186*/ 	.byte	0x08
	.zero		1


	//   ....[17]....
        /*0188*/ 	.word	0x00000360
        /*018c*/ 	.word	0x000000ff
        /*0190*/ 	.word	0x00000168
        /*0194*/ 	.short	0x0100
        /*0196*/ 	.byte	0x08
	.zero		1


	//   ....[18]....
        /*0198*/ 	.word	0x00000370
        /*019c*/ 	.word	0x000000ff
        /*01a0*/ 	.word	0x00000048
        /*01a4*/ 	.short	0x0100
        /*01a6*/ 	.byte	0x08
	.zero		1


	//   ....[19]....
        /*01a8*/ 	.word	0x00000380
        /*01ac*/ 	.word	0x000000ff
        /*01b0*/ 	.word	0x00000170
        /*01b4*/ 	.short	0x0100
        /*01b6*/ 	.byte	0x08
	.zero		1


	//   ....[20]....
        /*01b8*/ 	.word	0x00000390
        /*01bc*/ 	.word	0x000000ff
        /*01c0*/ 	.word	0x00000050
        /*01c4*/ 	.short	0x0100
        /*01c6*/ 	.byte	0x08
	.zero		1


	//   ....[21]....
        /*01c8*/ 	.word	0x000003a0
        /*01cc*/ 	.word	0x000000ff
        /*01d0*/ 	.word	0x00000178
        /*01d4*/ 	.short	0x0100
        /*01d6*/ 	.byte	0x08
	.zero		1


	//   ....[22]....
        /*01d8*/ 	.word	0x000003b0
        /*01dc*/ 	.word	0x000000ff
        /*01e0*/ 	.word	0x00000058
        /*01e4*/ 	.short	0x0100
        /*01e6*/ 	.byte	0x08
	.zero		1


	//   ....[23]....
        /*01e8*/ 	.word	0x000003c0
        /*01ec*/ 	.word	0x000000ff
        /*01f0*/ 	.word	0x00000180
        /*01f4*/ 	.short	0x0100
        /*01f6*/ 	.byte	0x08
	.zero		1


	//   ....[24]....
        /*01f8*/ 	.word	0x000003d0
        /*01fc*/ 	.word	0x000000ff
        /*0200*/ 	.word	0x00000060
        /*0204*/ 	.short	0x0100
        /*0206*/ 	.byte	0x08
	.zero		1


	//   ....[25]....
        /*0208*/ 	.word	0x000003e0
        /*020c*/ 	.word	0x000000ff
        /*0210*/ 	.word	0x00000188
        /*0214*/ 	.short	0x0100
        /*0216*/ 	.byte	0x08
	.zero		1


	//   ....[26]....
        /*0218*/ 	.word	0x000003f0
        /*021c*/ 	.word	0x000000ff
        /*0220*/ 	.word	0x00000068
        /*0224*/ 	.short	0x0100
        /*0226*/ 	.byte	0x08
	.zero		1


	//   ....[27]....
        /*0228*/ 	.word	0x00000400
        /*022c*/ 	.word	0x000000ff
        /*0230*/ 	.word	0x00000190
        /*0234*/ 	.short	0x0100
        /*0236*/ 	.byte	0x08
	.zero		1


	//   ....[28]....
        /*0238*/ 	.word	0x00000410
        /*023c*/ 	.word	0x000000ff
        /*0240*/ 	.word	0x00000070
        /*0244*/ 	.short	0x0100
        /*0246*/ 	.byte	0x08
	.zero		1


	//   ....[29]....
        /*0248*/ 	.word	0x00000420
        /*024c*/ 	.word	0x000000ff
        /*0250*/ 	.word	0x00000198
        /*0254*/ 	.short	0x0100
        /*0256*/ 	.byte	0x08
	.zero		1


	//   ....[30]....
        /*0258*/ 	.word	0x00000430
        /*025c*/ 	.word	0x000000ff
        /*0260*/ 	.word	0x00000078
        /*0264*/ 	.short	0x0100
        /*0266*/ 	.byte	0x08
	.zero		1


	//   ....[31]....
        /*0268*/ 	.word	0x00000440
        /*026c*/ 	.word	0x000000ff
        /*0270*/ 	.word	0x000001a0
        /*0274*/ 	.short	0x0100
        /*0276*/ 	.byte	0x08
	.zero		1


	//   ....[32]....
        /*0278*/ 	.word	0x00000450
        /*027c*/ 	.word	0x000000ff
        /*0280*/ 	.word	0x00000080
        /*0284*/ 	.short	0x0100
        /*0286*/ 	.byte	0x08
	.zero		1


	//   ....[33]....
        /*0288*/ 	.word	0x00000460
        /*028c*/ 	.word	0x000000ff
        /*0290*/ 	.word	0x000001a8
        /*0294*/ 	.short	0x0100
        /*0296*/ 	.byte	0x08
	.zero		1


	//   ....[34]....
        /*0298*/ 	.word	0x00000470
        /*029c*/ 	.word	0x000000ff
        /*02a0*/ 	.word	0x00000088
        /*02a4*/ 	.short	0x0100
        /*02a6*/ 	.byte	0x08
	.zero		1


	//   ....[35]....
        /*02a8*/ 	.word	0x00000480
        /*02ac*/ 	.word	0x000000ff
        /*02b0*/ 	.word	0x000001b0
        /*02b4*/ 	.short	0x0100
        /*02b6*/ 	.byte	0x08
	.zero		1


	//   ....[36]....
        /*02b8*/ 	.word	0x00000490
        /*02bc*/ 	.word	0x000000ff
        /*02c0*/ 	.word	0x00000090
        /*02c4*/ 	.short	0x0100
        /*02c6*/ 	.byte	0x08
	.zero		1


	//   ....[37]....
        /*02c8*/ 	.word	0x000004a0
        /*02cc*/ 	.word	0x000000ff
        /*02d0*/ 	.word	0x000001b8
        /*02d4*/ 	.short	0x0100
        /*02d6*/ 	.byte	0x08
	.zero		1


	//   ....[38]....
        /*02d8*/ 	.word	0x000004b0
        /*02dc*/ 	.word	0x000000ff
        /*02e0*/ 	.word	0x00000098
        /*02e4*/ 	.short	0x0100
        /*02e6*/ 	.byte	0x08
	.zero		1


	//   ....[39]....
        /*02e8*/ 	.word	0x000004c0
        /*02ec*/ 	.word	0x000000ff
        /*02f0*/ 	.word	0x000001c0
        /*02f4*/ 	.short	0x0100
        /*02f6*/ 	.byte	0x08
	.zero		1


	//   ....[40]....
        /*02f8*/ 	.word	0x000004d0
        /*02fc*/ 	.word	0x000000ff
        /*0300*/ 	.word	0x000000a0
        /*0304*/ 	.short	0x0100
        /*0306*/ 	.byte	0x08
	.zero		1


	//   ....[41]....
        /*0308*/ 	.word	0x000004e0
        /*030c*/ 	.word	0x000000ff
        /*0310*/ 	.word	0x000001c8
        /*0314*/ 	.short	0x0100
        /*0316*/ 	.byte	0x08
	.zero		1


	//   ....[42]....
        /*0318*/ 	.word	0x000004f0
        /*031c*/ 	.word	0x000000ff
        /*0320*/ 	.word	0x000000a8
        /*0324*/ 	.short	0x0100
        /*0326*/ 	.byte	0x08
	.zero		1


	//   ....[43]....
        /*0328*/ 	.word	0x00000500
        /*032c*/ 	.word	0x000000ff
        /*0330*/ 	.word	0x000001d0
        /*0334*/ 	.short	0x0100
        /*0336*/ 	.byte	0x08
	.zero		1


	//   ....[44]....
        /*0338*/ 	.word	0x00000510
        /*033c*/ 	.word	0x000000ff
        /*0340*/ 	.word	0x000000b0
        /*0344*/ 	.short	0x0100
        /*0346*/ 	.byte	0x08
	.zero		1


	//   ....[45]....
        /*0348*/ 	.word	0x00000520
        /*034c*/ 	.word	0x000000ff
        /*0350*/ 	.word	0x000001d8
        /*0354*/ 	.short	0x0100
        /*0356*/ 	.byte	0x08
	.zero		1


	//   ....[46]....
        /*0358*/ 	.word	0x00000530
        /*035c*/ 	.word	0x000000ff
        /*0360*/ 	.word	0x000000b8
        /*0364*/ 	.short	0x0100
        /*0366*/ 	.byte	0x08
	.zero		1


	//   ....[47]....
        /*0368*/ 	.word	0x00000540
        /*036c*/ 	.word	0x000000ff
        /*0370*/ 	.word	0x000001e0
        /*0374*/ 	.short	0x0100
        /*0376*/ 	.byte	0x08
	.zero		1


	//   ....[48]....
        /*0378*/ 	.word	0x00000550
        /*037c*/ 	.word	0x000000ff
        /*0380*/ 	.word	0x000000c0
        /*0384*/ 	.short	0x0100
        /*0386*/ 	.byte	0x08
	.zero		1


	//   ....[49]....
        /*0388*/ 	.word	0x00000560
        /*038c*/ 	.word	0x000000ff
        /*0390*/ 	.word	0x000001e8
        /*0394*/ 	.short	0x0100
        /*0396*/ 	.byte	0x08
	.zero		1


	//   ....[50]....
        /*0398*/ 	.word	0x00000570
        /*039c*/ 	.word	0x000000ff
        /*03a0*/ 	.word	0x000000c8
        /*03a4*/ 	.short	0x0100
        /*03a6*/ 	.byte	0x08
	.zero		1


	//   ....[51]....
        /*03a8*/ 	.word	0x00000580
        /*03ac*/ 	.word	0x000000ff
        /*03b0*/ 	.word	0x000001f0
        /*03b4*/ 	.short	0x0100
        /*03b6*/ 	.byte	0x08
	.zero		1


	//   ....[52]....
        /*03b8*/ 	.word	0x00000590
        /*03bc*/ 	.word	0x000000ff
        /*03c0*/ 	.word	0x000000d0
        /*03c4*/ 	.short	0x0100
        /*03c6*/ 	.byte	0x08
	.zero		1


	//   ....[53]....
        /*03c8*/ 	.word	0x000005a0
        /*03cc*/ 	.word	0x000000ff
        /*03d0*/ 	.word	0x000001f8
        /*03d4*/ 	.short	0x0100
        /*03d6*/ 	.byte	0x08
	.zero		1


	//   ....[54]....
        /*03d8*/ 	.word	0x000005b0
        /*03dc*/ 	.word	0x000000ff
        /*03e0*/ 	.word	0x000000d8
        /*03e4*/ 	.short	0x0100
        /*03e6*/ 	.byte	0x08
	.zero		1


	//   ....[55]....
        /*03e8*/ 	.word	0x000005c0
        /*03ec*/ 	.word	0x000000ff
        /*03f0*/ 	.word	0x00000200
        /*03f4*/ 	.short	0x0100
        /*03f6*/ 	.byte	0x08
	.zero		1


	//   ....[56]....
        /*03f8*/ 	.word	0x000005d0
        /*03fc*/ 	.word	0x000000ff
        /*0400*/ 	.word	0x000000e0
        /*0404*/ 	.short	0x0100
        /*0406*/ 	.byte	0x08
	.zero		1


	//   ....[57]....
        /*0408*/ 	.word	0x000005e0
        /*040c*/ 	.word	0x000000ff
        /*0410*/ 	.word	0x00000208
        /*0414*/ 	.short	0x0100
        /*0416*/ 	.byte	0x08
	.zero		1


	//   ....[58]....
        /*0418*/ 	.word	0x000005f0
        /*041c*/ 	.word	0x000000ff
        /*0420*/ 	.word	0x000000e8
        /*0424*/ 	.short	0x0100
        /*0426*/ 	.byte	0x08
	.zero		1


	//   ....[59]....
        /*0428*/ 	.word	0x00000600
        /*042c*/ 	.word	0x000000ff
        /*0430*/ 	.word	0x00000210
        /*0434*/ 	.short	0x0100
        /*0436*/ 	.byte	0x08
	.zero		1


	//   ....[60]....
        /*0438*/ 	.word	0x00000610
        /*043c*/ 	.word	0x000000ff
        /*0440*/ 	.word	0x000000f0
        /*0444*/ 	.short	0x0100
        /*0446*/ 	.byte	0x08
	.zero		1


	//   ....[61]....
        /*0448*/ 	.word	0x00000620
        /*044c*/ 	.word	0x000000ff
        /*0450*/ 	.word	0x00000218
        /*0454*/ 	.short	0x0100
        /*0456*/ 	.byte	0x08
	.zero		1


	//   ....[62]....
        /*0458*/ 	.word	0x00000630
        /*045c*/ 	.word	0x000000ff
        /*0460*/ 	.word	0x000000f8
        /*0464*/ 	.short	0x0100
        /*0466*/ 	.byte	0x08
	.zero		1


	//   ....[63]....
        /*0468*/ 	.word	0x00000640
        /*046c*/ 	.word	0x000000ff
        /*0470*/ 	.word	0x00000220
        /*0474*/ 	.short	0x0100
        /*0476*/ 	.byte	0x08
	.zero		1


	//   ....[64]....
        /*0478*/ 	.word	0x00000650
        /*047c*/ 	.word	0x000000ff
        /*0480*/ 	.word	0x00000100
        /*0484*/ 	.short	0x0100
        /*0486*/ 	.byte	0x08
	.zero		1


	//   ....[65]....
        /*0488*/ 	.word	0x00000660
        /*048c*/ 	.word	0x000000ff
        /*0490*/ 	.word	0x00000228
        /*0494*/ 	.short	0x0100
        /*0496*/ 	.byte	0x08
	.zero		1


	//   ....[66]....
        /*0498*/ 	.word	0x00000670
        /*049c*/ 	.word	0x000000ff
        /*04a0*/ 	.word	0x00000108
        /*04a4*/ 	.short	0x0100
        /*04a6*/ 	.byte	0x08
	.zero		1


	//   ....[67]....
        /*04a8*/ 	.word	0x00000680
        /*04ac*/ 	.word	0x000000ff
        /*04b0*/ 	.word	0x00000230
        /*04b4*/ 	.short	0x0100
        /*04b6*/ 	.byte	0x08
	.zero		1


	//   ....[68]....
        /*04b8*/ 	.word	0x00000690
        /*04bc*/ 	.word	0x000000ff
        /*04c0*/ 	.word	0x00000110
        /*04c4*/ 	.short	0x0100
        /*04c6*/ 	.byte	0x08
	.zero		1


	//   ....[69]....
        /*04c8*/ 	.word	0x000006a0
        /*04cc*/ 	.word	0x000000ff
        /*04d0*/ 	.word	0x00000238
        /*04d4*/ 	.short	0x0100
        /*04d6*/ 	.byte	0x08
	.zero		1


	//   ....[70]....
        /*04d8*/ 	.word	0x000006b0
        /*04dc*/ 	.word	0x000000ff
        /*04e0*/ 	.word	0x00000118
        /*04e4*/ 	.short	0x0100
        /*04e6*/ 	.byte	0x08
	.zero		1


	//   ....[71]....
        /*04e8*/ 	.word	0x000006c0
        /*04ec*/ 	.word	0x000000ff
        /*04f0*/ 	.word	0x00000240
        /*04f4*/ 	.short	0x0100
        /*04f6*/ 	.byte	0x08
	.zero		1


	//   ....[72]....
        /*04f8*/ 	.word	0x000006d0
        /*04fc*/ 	.word	0x000000ff
        /*0500*/ 	.word	0x00000120
        /*0504*/ 	.short	0x0100
        /*0506*/ 	.byte	0x08
	.zero		1


	//   ....[73]....
        /*0508*/ 	.word	0x000006e0
        /*050c*/ 	.word	0x000000ff
        /*0510*/ 	.word	0x00000248
        /*0514*/ 	.short	0x0100
        /*0516*/ 	.byte	0x08
	.zero		1


	//   ....[74]....
        /*0518*/ 	.word	0x00000b10
        /*051c*/ 	.word	0x000000ff
        /*0520*/ 	.word	0x00000260
        /*0524*/ 	.short	0x0100
        /*0526*/ 	.byte	0x06
	.zero		1


	//   ....[75]....
        /*0528*/ 	.word	0x00000b70
        /*052c*/ 	.word	0x000000ff
        /*0530*/ 	.word	0x00000268
        /*0534*/ 	.short	0x0100
        /*0536*/ 	.byte	0x06
	.zero		1


	//   ....[76]....
        /*0538*/ 	.word	0x00001960
        /*053c*/ 	.word	0x000000ff
        /*0540*/ 	.word	0x00000000
        /*0544*/ 	.short	0x010a
        /*0546*/ 	.byte	0x06
	.zero		1


	//   ....[77]....
        /*0548*/ 	.word	0x000019a0
        /*054c*/ 	.word	0x000000ff
        /*0550*/ 	.word	0x00000000
        /*0554*/ 	.short	0x010a
        /*0556*/ 	.byte	0x06
	.zero		1


	//   ....[78]....
        /*0558*/ 	.word	0x00001f80
        /*055c*/ 	.word	0x000000ff
        /*0560*/ 	.word	0x00000000
        /*0564*/ 	.short	0x010a
        /*0566*/ 	.byte	0x0c
	.zero		1


	//   ....[79]....
        /*0568*/ 	.word	0x00001fc0
        /*056c*/ 	.word	0x000000ff
        /*0570*/ 	.word	0x00000000
        /*0574*/ 	.short	0x010a
        /*0576*/ 	.byte	0x0c
	.zero		1


	//   ....[80]....
        /*0578*/ 	.word	0x000023a0
        /*057c*/ 	.word	0x0000000d
        /*0580*/ 	.word	0x00000000
        /*0584*/ 	.short	0x0101
        /*0586*/ 	.byte	0x3f
	.zero		1


	//   ....[81]....
        /*0588*/ 	.word	0x00002840
        /*058c*/ 	.word	0x00000008
        /*0590*/ 	.word	0x00000000
        /*0594*/ 	.short	0x0101
        /*0596*/ 	.byte	0x3f
	.zero		1


	//   ....[82]....
        /*0598*/ 	.word	0x00006110
        /*059c*/ 	.word	0x00000014
        /*05a0*/ 	.word	0x00000128
        /*05a4*/ 	.short	0x010a
        /*05a6*/ 	.byte	0x3f
	.zero		1


	//   ....[83]....
        /*05a8*/ 	.word	0x00006550
        /*05ac*/ 	.word	0x00000008
        /*05b0*/ 	.word	0x00000268
        /*05b4*/ 	.short	0x0101
        /*05b6*/ 	.byte	0x3f
	.zero		1


	//   ....[84]....
        /*05b8*/ 	.word	0x00006bd0
        /*05bc*/ 	.word	0x00000007
        /*05c0*/ 	.word	0x00000000
        /*05c4*/ 	.short	0x010a
        /*05c6*/ 	.byte	0x3f
	.zero		1


	//   ....[85]....
        /*05c8*/ 	.word	0x00006c50
        /*05cc*/ 	.word	0x00000008
        /*05d0*/ 	.word	0x00000000
        /*05d4*/ 	.short	0x010a
        /*05d6*/ 	.byte	0x3f
	.zero		1


	//   ....[86]....
        /*05d8*/ 	.word	0x00006ce0
        /*05dc*/ 	.word	0x00000009
        /*05e0*/ 	.word	0x00000000
        /*05e4*/ 	.short	0x010a
        /*05e6*/ 	.byte	0x3f
	.zero		1


	//   ....[87]....
        /*05e8*/ 	.word	0x00006d70
        /*05ec*/ 	.word	0x00000008
        /*05f0*/ 	.word	0x00000000
        /*05f4*/ 	.short	0x010a
        /*05f6*/ 	.byte	0x3f
	.zero		1


	//   ....[88]....
        /*05f8*/ 	.word	0x00006e00
        /*05fc*/ 	.word	0x00000009
        /*0600*/ 	.word	0x00000000
        /*0604*/ 	.short	0x010a
        /*0606*/ 	.byte	0x3f
	.zero		1


	//   ....[89]....
        /*0608*/ 	.word	0x00006e90
        /*060c*/ 	.word	0x00000008
        /*0610*/ 	.word	0x00000000
        /*0614*/ 	.short	0x010a
        /*0616*/ 	.byte	0x3f
	.zero		1


	//   ....[90]....
        /*0618*/ 	.word	0x00006f20
        /*061c*/ 	.word	0x00000009
        /*0620*/ 	.word	0x00000000
        /*0624*/ 	.short	0x010a
        /*0626*/ 	.byte	0x3f
	.zero		1


	//   ....[91]....
        /*0628*/ 	.word	0x00006fb0
        /*062c*/ 	.word	0x00000008
        /*0630*/ 	.word	0x00000000
        /*0634*/ 	.short	0x010a
        /*0636*/ 	.byte	0x3f
	.zero		1


	//   ....[92]....
        /*0638*/ 	.word	0x00007040
        /*063c*/ 	.word	0x00000009
        /*0640*/ 	.word	0x00000000
        /*0644*/ 	.short	0x010a
        /*0646*/ 	.byte	0x3f
	.zero		1


	//   ....[93]....
        /*0648*/ 	.word	0x000070d0
        /*064c*/ 	.word	0x00000008
        /*0650*/ 	.word	0x00000000
        /*0654*/ 	.short	0x010a
        /*0656*/ 	.byte	0x3f
	.zero		1


	//   ....[94]....
        /*0658*/ 	.word	0x00007160
        /*065c*/ 	.word	0x00000009
        /*0660*/ 	.word	0x00000000
        /*0664*/ 	.short	0x010a
        /*0666*/ 	.byte	0x3f
	.zero		1


	//   ....[95]....
        /*0668*/ 	.word	0x000071f0
        /*066c*/ 	.word	0x00000008
        /*0670*/ 	.word	0x00000000
        /*0674*/ 	.short	0x010a
        /*0676*/ 	.byte	0x3f
	.zero		1


	//   ....[96]....
        /*0678*/ 	.word	0x00007280
        /*067c*/ 	.word	0x00000009
        /*0680*/ 	.word	0x00000000
        /*0684*/ 	.short	0x010a
        /*0686*/ 	.byte	0x3f
	.zero		1


	//   ....[97]....
        /*0688*/ 	.word	0x00007310
        /*068c*/ 	.word	0x00000008
        /*0690*/ 	.word	0x00000000
        /*0694*/ 	.short	0x010a
        /*0696*/ 	.byte	0x3f
	.zero		1


	//   ....[98]....
        /*0698*/ 	.word	0x000073a0
        /*069c*/ 	.word	0x00000009
        /*06a0*/ 	.word	0x00000000
        /*06a4*/ 	.short	0x010a
        /*06a6*/ 	.byte	0x3f
	.zero		1


	//   ....[99]....
        /*06a8*/ 	.word	0x00007430
        /*06ac*/ 	.word	0x00000008
        /*06b0*/ 	.word	0x00000000
        /*06b4*/ 	.short	0x010a
        /*06b6*/ 	.byte	0x3f
	.zero		1


	//   ....[100]....
        /*06b8*/ 	.word	0x000074c0
        /*06bc*/ 	.word	0x00000009
        /*06c0*/ 	.word	0x00000000
        /*06c4*/ 	.short	0x010a
        /*06c6*/ 	.byte	0x3f
	.zero		1


	//   ....[101]....
        /*06c8*/ 	.word	0x00007550
        /*06cc*/ 	.word	0x00000008
        /*06d0*/ 	.word	0x00000000
        /*06d4*/ 	.short	0x010a
        /*06d6*/ 	.byte	0x3f
	.zero		1


	//   ....[102]....
        /*06d8*/ 	.word	0x000075e0
        /*06dc*/ 	.word	0x00000009
        /*06e0*/ 	.word	0x00000000
        /*06e4*/ 	.short	0x010a
        /*06e6*/ 	.byte	0x3f
	.zero		1


	//   ....[103]....
        /*06e8*/ 	.word	0x00007670
        /*06ec*/ 	.word	0x00000008
        /*06f0*/ 	.word	0x00000000
        /*06f4*/ 	.short	0x010a
        /*06f6*/ 	.byte	0x3f
	.zero		1


	//   ....[104]....
        /*06f8*/ 	.word	0x00007700
        /*06fc*/ 	.word	0x00000009
        /*0700*/ 	.word	0x00000000
        /*0704*/ 	.short	0x010a
        /*0706*/ 	.byte	0x3f
	.zero		1


	//   ....[105]....
        /*0708*/ 	.word	0x00007790
        /*070c*/ 	.word	0x00000008
        /*0710*/ 	.word	0x00000000
        /*0714*/ 	.short	0x010a
        /*0716*/ 	.byte	0x3f
	.zero		1


	//   ....[106]....
        /*0718*/ 	.word	0x00007820
        /*071c*/ 	.word	0x00000009
        /*0720*/ 	.word	0x00000000
        /*0724*/ 	.short	0x010a
        /*0726*/ 	.byte	0x3f
	.zero		1


	//   ....[107]....
        /*0728*/ 	.word	0x000078b0
        /*072c*/ 	.word	0x00000008
        /*0730*/ 	.word	0x00000000
        /*0734*/ 	.short	0x010a
        /*0736*/ 	.byte	0x3f
	.zero		1


	//   ....[108]....
        /*0738*/ 	.word	0x00007940
        /*073c*/ 	.word	0x00000009
        /*0740*/ 	.word	0x00000000
        /*0744*/ 	.short	0x010a
        /*0746*/ 	.byte	0x3f
	.zero		1


	//   ....[109]....
        /*0748*/ 	.word	0x000079d0
        /*074c*/ 	.word	0x00000008
        /*0750*/ 	.word	0x00000000
        /*0754*/ 	.short	0x010a
        /*0756*/ 	.byte	0x3f
	.zero		1


	//   ....[110]....
        /*0758*/ 	.word	0x00007a60
        /*075c*/ 	.word	0x00000009
        /*0760*/ 	.word	0x00000000
        /*0764*/ 	.short	0x010a
        /*0766*/ 	.byte	0x3f
	.zero		1


	//   ....[111]....
        /*0768*/ 	.word	0x00007af0
        /*076c*/ 	.word	0x00000008
        /*0770*/ 	.word	0x00000000
        /*0774*/ 	.short	0x010a
        /*0776*/ 	.byte	0x3f
	.zero		1


	//   ....[112]....
        /*0778*/ 	.word	0x00007b80
        /*077c*/ 	.word	0x00000009
        /*0780*/ 	.word	0x00000000
        /*0784*/ 	.short	0x010a
        /*0786*/ 	.byte	0x3f
	.zero		1


	//   ....[113]....
        /*0788*/ 	.word	0x00007c10
        /*078c*/ 	.word	0x00000008
        /*0790*/ 	.word	0x00000000
        /*0794*/ 	.short	0x010a
        /*0796*/ 	.byte	0x3f
	.zero		1


	//   ....[114]....
        /*0798*/ 	.word	0x00007ca0
        /*079c*/ 	.word	0x00000009
        /*07a0*/ 	.word	0x00000000
        /*07a4*/ 	.short	0x010a
        /*07a6*/ 	.byte	0x3f
	.zero		1


	//   ....[115]....
        /*07a8*/ 	.word	0x00007d30
        /*07ac*/ 	.word	0x00000008
        /*07b0*/ 	.word	0x00000000
        /*07b4*/ 	.short	0x010a
        /*07b6*/ 	.byte	0x3f
	.zero		1


	//   ....[116]....
        /*07b8*/ 	.word	0x00007dc0
        /*07bc*/ 	.word	0x00000009
        /*07c0*/ 	.word	0x00000000
        /*07c4*/ 	.short	0x010a
        /*07c6*/ 	.byte	0x3f
	.zero		1


	//   ....[117]....
        /*07c8*/ 	.word	0x00007e50
        /*07cc*/ 	.word	0x00000008
        /*07d0*/ 	.word	0x00000000
        /*07d4*/ 	.short	0x010a
        /*07d6*/ 	.byte	0x3f
	.zero		1


	//   ....[118]....
        /*07d8*/ 	.word	0x00007ee0
        /*07dc*/ 	.word	0x00000009
        /*07e0*/ 	.word	0x00000000
        /*07e4*/ 	.short	0x010a
        /*07e6*/ 	.byte	0x3f
	.zero		1


	//   ....[119]....
        /*07e8*/ 	.word	0x00007f70
        /*07ec*/ 	.word	0x00000006
        /*07f0*/ 	.word	0x00000000
        /*07f4*/ 	.short	0x010a
        /*07f6*/ 	.byte	0x3f
	.zero		1


	//   ....[120]....
        /*07f8*/ 	.word	0x00008000
        /*07fc*/ 	.word	0x00000003
        /*0800*/ 	.word	0x00000000
        /*0804*/ 	.short	0x010a
        /*0806*/ 	.byte	0x3f
	.zero		1


	//   ....[121]....
        /*0808*/ 	.word	0x00008070
        /*080c*/ 	.word	0x00000009
        /*0810*/ 	.word	0x00000000
        /*0814*/ 	.short	0x010a
        /*0816*/ 	.byte	0x3f
	.zero		1


	//   ....[122]....
        /*0818*/ 	.word	0x000080d0
        /*081c*/ 	.word	0x0000000d
        /*0820*/ 	.word	0x00000000
        /*0824*/ 	.short	0x010a
        /*0826*/ 	.byte	0x3f
	.zero		1


	//   ....[123]....
        /*0828*/ 	.word	0x000081a0
        /*082c*/ 	.word	0x00000014
        /*0830*/ 	.word	0x00000128
        /*0834*/ 	.short	0x010a
        /*0836*/ 	.byte	0x3f
	.zero		1


	//   ....[124]....
        /*0838*/ 	.word	0x00008270
        /*083c*/ 	.word	0x00000007
        /*0840*/ 	.word	0x00000000
        /*0844*/ 	.short	0x010a
        /*0846*/ 	.byte	0x3f
	.zero		1


	//   ....[125]....
        /*0848*/ 	.word	0x000082c0
        /*084c*/ 	.word	0x00000008
        /*0850*/ 	.word	0x00000000
        /*0854*/ 	.short	0x010a
        /*0856*/ 	.byte	0x3f
	.zero		1


	//   ....[126]....
        /*0858*/ 	.word	0x00008310
        /*085c*/ 	.word	0x00000009
        /*0860*/ 	.word	0x00000000
        /*0864*/ 	.short	0x010a
        /*0866*/ 	.byte	0x3f
	.zero		1


	//   ....[127]....
        /*0868*/ 	.word	0x00008360
        /*086c*/ 	.word	0x00000008
        /*0870*/ 	.word	0x00000000
        /*0874*/ 	.short	0x010a
        /*0876*/ 	.byte	0x3f
	.zero		1


	//   ....[128]....
        /*0878*/ 	.word	0x000083b0
        /*087c*/ 	.word	0x00000009
        /*0880*/ 	.word	0x00000000
        /*0884*/ 	.short	0x010a
        /*0886*/ 	.byte	0x3f
	.zero		1


	//   ....[129]....
        /*0888*/ 	.word	0x00008400
        /*088c*/ 	.word	0x00000008
        /*0890*/ 	.word	0x00000000
        /*0894*/ 	.short	0x010a
        /*0896*/ 	.byte	0x3f
	.zero		1


	//   ....[130]....
        /*0898*/ 	.word	0x00008450
        /*089c*/ 	.word	0x00000009
        /*08a0*/ 	.word	0x00000000
        /*08a4*/ 	.short	0x010a
        /*08a6*/ 	.byte	0x3f
	.zero		1


	//   ....[131]....
        /*08a8*/ 	.word	0x000084a0
        /*08ac*/ 	.word	0x00000008
        /*08b0*/ 	.word	0x00000000
        /*08b4*/ 	.short	0x010a
        /*08b6*/ 	.byte	0x3f
	.zero		1


	//   ....[132]....
        /*08b8*/ 	.word	0x000084f0
        /*08bc*/ 	.word	0x00000009
        /*08c0*/ 	.word	0x00000000
        /*08c4*/ 	.short	0x010a
        /*08c6*/ 	.byte	0x3f
	.zero		1


	//   ....[133]....
        /*08c8*/ 	.word	0x00008540
        /*08cc*/ 	.word	0x00000008
        /*08d0*/ 	.word	0x00000000
        /*08d4*/ 	.short	0x010a
        /*08d6*/ 	.byte	0x3f
	.zero		1


	//   ....[134]....
        /*08d8*/ 	.word	0x00008590
        /*08dc*/ 	.word	0x00000009
        /*08e0*/ 	.word	0x00000000
        /*08e4*/ 	.short	0x010a
        /*08e6*/ 	.byte	0x3f
	.zero		1


	//   ....[135]....
        /*08e8*/ 	.word	0x000085e0
        /*08ec*/ 	.word	0x00000008
        /*08f0*/ 	.word	0x00000000
        /*08f4*/ 	.short	0x010a
        /*08f6*/ 	.byte	0x3f
	.zero		1


	//   ....[136]....
        /*08f8*/ 	.word	0x00008630
        /*08fc*/ 	.word	0x00000009
        /*0900*/ 	.word	0x00000000
        /*0904*/ 	.short	0x010a
        /*0906*/ 	.byte	0x3f
	.zero		1


	//   ....[137]....
        /*0908*/ 	.word	0x00008680
        /*090c*/ 	.word	0x00000008
        /*0910*/ 	.word	0x00000000
        /*0914*/ 	.short	0x010a
        /*0916*/ 	.byte	0x3f
	.zero		1


	//   ....[138]....
        /*0918*/ 	.word	0x000086d0
        /*091c*/ 	.word	0x00000009
        /*0920*/ 	.word	0x00000000
        /*0924*/ 	.short	0x010a
        /*0926*/ 	.byte	0x3f
	.zero		1


	//   ....[139]....
        /*0928*/ 	.word	0x00008720
        /*092c*/ 	.word	0x00000008
        /*0930*/ 	.word	0x00000000
        /*0934*/ 	.short	0x010a
        /*0936*/ 	.byte	0x3f
	.zero		1


	//   ....[140]....
        /*0938*/ 	.word	0x00008770
        /*093c*/ 	.word	0x00000009
        /*0940*/ 	.word	0x00000000
        /*0944*/ 	.short	0x010a
        /*0946*/ 	.byte	0x3f
	.zero		1


	//   ....[141]....
        /*0948*/ 	.word	0x000087c0
        /*094c*/ 	.word	0x00000008
        /*0950*/ 	.word	0x00000000
        /*0954*/ 	.short	0x010a
        /*0956*/ 	.byte	0x3f
	.zero		1


	//   ....[142]....
        /*0958*/ 	.word	0x00008810
        /*095c*/ 	.word	0x00000009
        /*0960*/ 	.word	0x00000000
        /*0964*/ 	.short	0x010a
        /*0966*/ 	.byte	0x3f
	.zero		1


	//   ....[143]....
        /*0968*/ 	.word	0x00008860
        /*096c*/ 	.word	0x00000008
        /*0970*/ 	.word	0x00000000
        /*0974*/ 	.short	0x010a
        /*0976*/ 	.byte	0x3f
	.zero		1


	//   ....[144]....
        /*0978*/ 	.word	0x000088b0
        /*097c*/ 	.word	0x00000009
        /*0980*/ 	.word	0x00000000
        /*0984*/ 	.short	0x010a
        /*0986*/ 	.byte	0x3f
	.zero		1


	//   ....[145]....
        /*0988*/ 	.word	0x00008900
        /*098c*/ 	.word	0x00000008
        /*0990*/ 	.word	0x00000000
        /*0994*/ 	.short	0x010a
        /*0996*/ 	.byte	0x3f
	.zero		1


	//   ....[146]....
        /*0998*/ 	.word	0x00008950
        /*099c*/ 	.word	0x00000009
        /*09a0*/ 	.word	0x00000000
        /*09a4*/ 	.short	0x010a
        /*09a6*/ 	.byte	0x3f
	.zero		1


	//   ....[147]....
        /*09a8*/ 	.word	0x000089a0
        /*09ac*/ 	.word	0x00000008
        /*09b0*/ 	.word	0x00000000
        /*09b4*/ 	.short	0x010a
        /*09b6*/ 	.byte	0x3f
	.zero		1


	//   ....[148]....
        /*09b8*/ 	.word	0x000089f0
        /*09bc*/ 	.word	0x00000009
        /*09c0*/ 	.word	0x00000000
        /*09c4*/ 	.short	0x010a
        /*09c6*/ 	.byte	0x3f
	.zero		1


	//   ....[149]....
        /*09c8*/ 	.word	0x00008a40
        /*09cc*/ 	.word	0x00000008
        /*09d0*/ 	.word	0x00000000
        /*09d4*/ 	.short	0x010a
        /*09d6*/ 	.byte	0x3f
	.zero		1


	//   ....[150]....
        /*09d8*/ 	.word	0x00008a90
        /*09dc*/ 	.word	0x00000009
        /*09e0*/ 	.word	0x00000000
        /*09e4*/ 	.short	0x010a
        /*09e6*/ 	.byte	0x3f
	.zero		1


	//   ....[151]....
        /*09e8*/ 	.word	0x00008ae0
        /*09ec*/ 	.word	0x00000008
        /*09f0*/ 	.word	0x00000000
        /*09f4*/ 	.short	0x010a
        /*09f6*/ 	.byte	0x3f
	.zero		1


	//   ....[152]....
        /*09f8*/ 	.word	0x00008b30
        /*09fc*/ 	.word	0x00000009
        /*0a00*/ 	.word	0x00000000
        /*0a04*/ 	.short	0x010a
        /*0a06*/ 	.byte	0x3f
	.zero		1


	//   ....[153]....
        /*0a08*/ 	.word	0x00008b80
        /*0a0c*/ 	.word	0x00000008
        /*0a10*/ 	.word	0x00000000
        /*0a14*/ 	.short	0x010a
        /*0a16*/ 	.byte	0x3f
	.zero		1


	//   ....[154]....
        /*0a18*/ 	.word	0x00008bd0
        /*0a1c*/ 	.word	0x00000009
        /*0a20*/ 	.word	0x00000000
        /*0a24*/ 	.short	0x010a
        /*0a26*/ 	.byte	0x3f
	.zero		1


	//   ....[155]....
        /*0a28*/ 	.word	0x00008c20
        /*0a2c*/ 	.word	0x00000008
        /*0a30*/ 	.word	0x00000000
        /*0a34*/ 	.short	0x010a
        /*0a36*/ 	.byte	0x3f
	.zero		1


	//   ....[156]....
        /*0a38*/ 	.word	0x00008c70
        /*0a3c*/ 	.word	0x00000009
        /*0a40*/ 	.word	0x00000000
        /*0a44*/ 	.short	0x010a
        /*0a46*/ 	.byte	0x3f
	.zero		1


	//   ....[157]....
        /*0a48*/ 	.word	0x00008cc0
        /*0a4c*/ 	.word	0x00000008
        /*0a50*/ 	.word	0x00000000
        /*0a54*/ 	.short	0x010a
        /*0a56*/ 	.byte	0x3f
	.zero		1


	//   ....[158]....
        /*0a58*/ 	.word	0x00008d10
        /*0a5c*/ 	.word	0x00000009
        /*0a60*/ 	.word	0x00000000
        /*0a64*/ 	.short	0x010a
        /*0a66*/ 	.byte	0x3f
	.zero		1


	//   ....[159]....
        /*0a68*/ 	.word	0x00008d60
        /*0a6c*/ 	.word	0x00000006
        /*0a70*/ 	.word	0x00000000
        /*0a74*/ 	.short	0x010a
        /*0a76*/ 	.byte	0x3f
	.zero		1


	//----- nvinfo : EIATTR_NUM_MBARRIERS
	.align		4
.L_28:
        /*0a78*/ 	.byte	0x03, 0x38
        /*0a7a*/ 	.short	0x004c


	//----- nvinfo : EIATTR_EXIT_INSTR_OFFSETS
	.align		4
        /*0a7c*/ 	.byte	0x04, 0x1c
        /*0a7e*/ 	.short	(.L_30 - .L_29)


	//   ....[0]....
.L_29:
        /*0a80*/ 	.word	0x00000d20


	//   ....[1]....
        /*0a84*/ 	.word	0x00001500


	//   ....[2]....
        /*0a88*/ 	.word	0x00005830


	//   ....[3]....
        /*0a8c*/ 	.word	0x00005d90


	//   ....[4]....
        /*0a90*/ 	.word	0x00008050


	//----- nvinfo : EIATTR_MAX_THREADS
	.align		4
.L_30:
        /*0a94*/ 	.byte	0x04, 0x05
        /*0a96*/ 	.short	(.L_32 - .L_31)
.L_31:
        /*0a98*/ 	.word	0x00000180
        /*0a9c*/ 	.word	0x00000001
        /*0aa0*/ 	.word	0x00000001


	//----- nvinfo : EIATTR_CRS_STACK_SIZE
	.align		4
.L_32:
        /*0aa4*/ 	.byte	0x04, 0x1e
        /*0aa6*/ 	.short	(.L_34 - .L_33)
.L_33:
        /*0aa8*/ 	.word	0x00000000


	//----- nvinfo : EIATTR_CBANK_PARAM_SIZE
	.align		4
.L_34:
        /*0aac*/ 	.byte	0x03, 0x19
        /*0aae*/ 	.short	0x0470


	//----- nvinfo : EIATTR_PARAM_CBANK
	.align		4
        /*0ab0*/ 	.byte	0x04, 0x0a
        /*0ab2*/ 	.short	(.L_36 - .L_35)
	.align		4
.L_35:
        /*0ab4*/ 	.word	index@(.nv.constant0._ZN7cutlass13device_kernelINS_4gemm6kernel13GemmUniversalIN4cute5tupleIJiiiiEEENS1_10collective13CollectiveMmaINS1_37MainloopSm90TmaGmmaWarpSpecializedFP8ILi37ENS5_IJNS4_1CILi1EEENSA_ILi4EEESB_EEENS1_35KernelTmaWarpSpecializedCooperativeEEENS5_IJNSA_ILi128EEENSA_ILi64EEENSA_ILi32EEEEEENS_12float_e4m3_tENS5_IJlSB_lEEESK_SL_NS4_8TiledMMAINS4_8MMA_AtomIJNS4_4SM904GMMA30MMA_64x64x32_F32E4M3E4M3_SS_TNILNSP_7ScaleInE1ELSR_1EEEEEENS4_6LayoutINS5_IJNSA_ILi2EEESB_SB_EEENS5_IJSB_NSA_ILi0EEESX_EEEEENS5_IJNS4_10UnderscoreES10_S10_EEEEENS4_23SM90_TMA_LOAD_MULTICASTENS4_14ComposedLayoutINS4_7SwizzleILi1ELi4ELi3EEENS4_18smem_ptr_flag_bitsILi8EEENSU_INS5_IJNSA_ILi8EEESI_EEENS5_IJSI_SB_EEEEEEEvNS4_8identityENS4_13SM90_TMA_LOADES1D_vS1E_EENS_8epilogue10collective6detail29Sm90TmaWarpSpecializedAdapterINS1I_15DefaultEpilogueISK_SL_SL_NS1H_6thread17LinearCombinationISK_Li1EffLNS1M_9ScaleType4KindE0ELNS_15FloatRoundStyleE2ESK_EENS1_15EpilogueDefaultEEEEEvvEEEEvNT_6ParamsE)
        /*0ab8*/ 	.short	0x0210
        /*0aba*/ 	.short	0x0470


	//----- nvinfo : EIATTR_SW_WAR
	.align		4
.L_36:
        /*0abc*/ 	.byte	0x04, 0x36
        /*0abe*/ 	.short	(.L_38 - .L_37)
.L_37:
        /*0ac0*/ 	.word	0x00000008
.L_38:


//--------------------- .nv.callgraph             --------------------------
	.section	.nv.callgraph,"",@"SHT_CUDA_CALLGRAPH"
	.align	4
	.sectionentsize	8
	.align		4
        /*0000*/ 	.word	0x00000000
	.align		4
        /*0004*/ 	.word	0xffffffff
	.align		4
        /*0008*/ 	.word	0x00000000
	.align		4
        /*000c*/ 	.word	0xfffffffe
	.align		4
        /*0010*/ 	.word	0x00000000
	.align		4
        /*0014*/ 	.word	0xfffffffd
	.align		4
        /*0018*/ 	.word	0x00000000
	.align		4
        /*001c*/ 	.word	0xfffffffc


//--------------------- .nv.constant4             --------------------------
	.section	.nv.constant4,"a",@progbits
	.align	8
	.align		8
.nv.constant4:
        /*0000*/ 	.dword	_ZN40_INTERNAL_252252a7_4_k_cu_234471b5_252374cuda3std3__45__cpo5beginE
	.align		8
        /*0008*/ 	.dword	_ZN40_INTERNAL_252252a7_4_k_cu_234471b5_252374cuda3std3__45__cpo3endE
	.align		8
        /*0010*/ 	.dword	_ZN40_INTERNAL_252252a7_4_k_cu_234471b5_252374cuda3std3__45__cpo6cbeginE
	.align		8
        /*0018*/ 	.dword	_ZN40_INTERNAL_252252a7_4_k_cu_234471b5_252374cuda3std3__45__cpo4cendE
	.align		8
        /*0020*/ 	.dword	_ZN40_INTERNAL_252252a7_4_k_cu_234471b5_252374cuda3std3__442_GLOBAL__N__252252a7_4_k_cu_234471b5_252376ignoreE
	.align		8
        /*0028*/ 	.dword	_ZN40_INTERNAL_252252a7_4_k_cu_234471b5_252374cuda3std3__419piecewise_constructE
	.align		8
        /*0030*/ 	.dword	_ZN40_INTERNAL_252252a7_4_k_cu_234471b5_252374cuda3std3__48in_placeE
	.align		8
        /*0038*/ 	.dword	_ZN40_INTERNAL_252252a7_4_k_cu_234471b5_252374cuda3std6ranges3__45__cpo4swapE
	.align		8
        /*0040*/ 	.dword	_ZN40_INTERNAL_252252a7_4_k_cu_234471b5_252374cuda3std6ranges3__45__cpo9iter_moveE
	.align		8
        /*0048*/ 	.dword	_ZN40_INTERNAL_252252a7_4_k_cu_234471b5_252374cute7productE
	.align		8
        /*0050*/ 	.dword	_ZN40_INTERNAL_252252a7_4_k_cu_234471b5_252374cute1_E


//--------------------- .text._ZN7cutlass13device_kernelINS_4gemm6kernel13GemmUniversalIN4cute5tupleIJiiiiEEENS1_10collective13CollectiveMmaINS1_37MainloopSm90TmaGmmaWarpSpecializedFP8ILi37ENS5_IJNS4_1CILi1EEENSA_ILi4EEESB_EEENS1_35KernelTmaWarpSpecializedCooperativeEEENS5_IJNSA_ILi128EEENSA_ILi64EEENSA_ILi32EEEEEENS_12float_e4m3_tENS5_IJlSB_lEEESK_SL_NS4_8TiledMMAINS4_8MMA_AtomIJNS4_4SM904GMMA30MMA_64x64x32_F32E4M3E4M3_SS_TNILNSP_7ScaleInE1ELSR_1EEEEEENS4_6LayoutINS5_IJNSA_ILi2EEESB_SB_EEENS5_IJSB_NSA_ILi0EEESX_EEEEENS5_IJNS4_10UnderscoreES10_S10_EEEEENS4_23SM90_TMA_LOAD_MULTICASTENS4_14ComposedLayoutINS4_7SwizzleILi1ELi4ELi3EEENS4_18smem_ptr_flag_bitsILi8EEENSU_INS5_IJNSA_ILi8EEESI_EEENS5_IJSI_SB_EEEEEEEvNS4_8identityENS4_13SM90_TMA_LOADES1D_vS1E_EENS_8epilogue10collective6detail29Sm90TmaWarpSpecializedAdapterINS1I_15DefaultEpilogueISK_SL_SL_NS1H_6thread17LinearCombinationISK_Li1EffLNS1M_9ScaleType4KindE0ELNS_15FloatRoundStyleE2ESK_EENS1_15EpilogueDefaultEEEEEvvEEEEvNT_6ParamsE --------------------------
	.section	.text._ZN7cutlass13device_kernelINS_4gemm6kernel13GemmUniversalIN4cute5tupleIJiiiiEEENS1_10collective13CollectiveMmaINS1_37MainloopSm90TmaGmmaWarpSpecializedFP8ILi37ENS5_IJNS4_1CILi1EEENSA_ILi4EEESB_EEENS1_35KernelTmaWarpSpecializedCooperativeEEENS5_IJNSA_ILi128EEENSA_ILi64EEENSA_ILi32EEEEEENS_12float_e4m3_tENS5_IJlSB_lEEESK_SL_NS4_8TiledMMAINS4_8MMA_AtomIJNS4_4SM904GMMA30MMA_64x64x32_F32E4M3E4M3_SS_TNILNSP_7ScaleInE1ELSR_1EEEEEENS4_6LayoutINS5_IJNSA_ILi2EEESB_SB_EEENS5_IJSB_NSA_ILi0EEESX_EEEEENS5_IJNS4_10UnderscoreES10_S10_EEEEENS4_23SM90_TMA_LOAD_MULTICASTENS4_14ComposedLayoutINS4_7SwizzleILi1ELi4ELi3EEENS4_18smem_ptr_flag_bitsILi8EEENSU_INS5_IJNSA_ILi8EEESI_EEENS5_IJSI_SB_EEEEEEEvNS4_8identityENS4_13SM90_TMA_LOADES1D_vS1E_EENS_8epilogue10collective6detail29Sm90TmaWarpSpecializedAdapterINS1I_15DefaultEpilogueISK_SL_SL_NS1H_6thread17LinearCombinationISK_Li1EffLNS1M_9ScaleType4KindE0ELNS_15FloatRoundStyleE2ESK_EENS1_15EpilogueDefaultEEEEEvvEEEEvNT_6ParamsE,"ax",@progbits
	.align	128
.text._ZN7cutlass13device_kernelINS_4gemm6kernel13GemmUniversalIN4cute5tupleIJiiiiEEENS1_10collective13CollectiveMmaINS1_37MainloopSm90TmaGmmaWarpSpecializedFP8ILi37ENS5_IJNS4_1CILi1EEENSA_ILi4EEESB_EEENS1_35KernelTmaWarpSpecializedCooperativeEEENS5_IJNSA_ILi128EEENSA_ILi64EEENSA_ILi32EEEEEENS_12float_e4m3_tENS5_IJlSB_lEEESK_SL_NS4_8TiledMMAINS4_8MMA_AtomIJNS4_4SM904GMMA30MMA_64x64x32_F32E4M3E4M3_SS_TNILNSP_7ScaleInE1ELSR_1EEEEEENS4_6LayoutINS5_IJNSA_ILi2EEESB_SB_EEENS5_IJSB_NSA_ILi0EEESX_EEEEENS5_IJNS4_10UnderscoreES10_S10_EEEEENS4_23SM90_TMA_LOAD_MULTICASTENS4_14ComposedLayoutINS4_7SwizzleILi1ELi4ELi3EEENS4_18smem_ptr_flag_bitsILi8EEENSU_INS5_IJNSA_ILi8EEESI_EEENS5_IJSI_SB_EEEEEEEvNS4_8identityENS4_13SM90_TMA_LOADES1D_vS1E_EENS_8epilogue10collective6detail29Sm90TmaWarpSpecializedAdapterINS1I_15DefaultEpilogueISK_SL_SL_NS1H_6thread17LinearCombinationISK_Li1EffLNS1M_9ScaleType4KindE0ELNS_15FloatRoundStyleE2ESK_EENS1_15EpilogueDefaultEEEEEvvEEEEvNT_6ParamsE:
        .type           _ZN7cutlass13device_kernelINS_4gemm6kernel13GemmUniversalIN4cute5tupleIJiiiiEEENS1_10collective13CollectiveMmaINS1_37MainloopSm90TmaGmmaWarpSpecializedFP8ILi37ENS5_IJNS4_1CILi1EEENSA_ILi4EEESB_EEENS1_35KernelTmaWarpSpecializedCooperativeEEENS5_IJNSA_ILi128EEENSA_ILi64EEENSA_ILi32EEEEEENS_12float_e4m3_tENS5_IJlSB_lEEESK_SL_NS4_8TiledMMAINS4_8MMA_AtomIJNS4_4SM904GMMA30MMA_64x64x32_F32E4M3E4M3_SS_TNILNSP_7ScaleInE1ELSR_1EEEEEENS4_6LayoutINS5_IJNSA_ILi2EEESB_SB_EEENS5_IJSB_NSA_ILi0EEESX_EEEEENS5_IJNS4_10UnderscoreES10_S10_EEEEENS4_23SM90_TMA_LOAD_MULTICASTENS4_14ComposedLayoutINS4_7SwizzleILi1ELi4ELi3EEENS4_18smem_ptr_flag_bitsILi8EEENSU_INS5_IJNSA_ILi8EEESI_EEENS5_IJSI_SB_EEEEEEEvNS4_8identityENS4_13SM90_TMA_LOADES1D_vS1E_EENS_8epilogue10collective6detail29Sm90TmaWarpSpecializedAdapterINS1I_15DefaultEpilogueISK_SL_SL_NS1H_6thread17LinearCombinationISK_Li1EffLNS1M_9ScaleType4KindE0ELNS_15FloatRoundStyleE2ESK_EENS1_15EpilogueDefaultEEEEEvvEEEEvNT_6ParamsE,@function
        .size           _ZN7cutlass13device_kernelINS_4gemm6kernel13GemmUniversalIN4cute5tupleIJiiiiEEENS1_10collective13CollectiveMmaINS1_37MainloopSm90TmaGmmaWarpSpecializedFP8ILi37ENS5_IJNS4_1CILi1EEENSA_ILi4EEESB_EEENS1_35KernelTmaWarpSpecializedCooperativeEEENS5_IJNSA_ILi128EEENSA_ILi64EEENSA_ILi32EEEEEENS_12float_e4m3_tENS5_IJlSB_lEEESK_SL_NS4_8TiledMMAINS4_8MMA_AtomIJNS4_4SM904GMMA30MMA_64x64x32_F32E4M3E4M3_SS_TNILNSP_7ScaleInE1ELSR_1EEEEEENS4_6LayoutINS5_IJNSA_ILi2EEESB_SB_EEENS5_IJSB_NSA_ILi0EEESX_EEEEENS5_IJNS4_10UnderscoreES10_S10_EEEEENS4_23SM90_TMA_LOAD_MULTICASTENS4_14ComposedLayoutINS4_7SwizzleILi1ELi4ELi3EEENS4_18smem_ptr_flag_bitsILi8EEENSU_INS5_IJNSA_ILi8EEESI_EEENS5_IJSI_SB_EEEEEEEvNS4_8identityENS4_13SM90_TMA_LOADES1D_vS1E_EENS_8epilogue10collective6detail29Sm90TmaWarpSpecializedAdapterINS1I_15DefaultEpilogueISK_SL_SL_NS1H_6thread17LinearCombinationISK_Li1EffLNS1M_9ScaleType4KindE0ELNS_15FloatRoundStyleE2ESK_EENS1_15EpilogueDefaultEEEEEvvEEEEvNT_6ParamsE,(.L_x_209 - _ZN7cutlass13device_kernelINS_4gemm6kernel13GemmUniversalIN4cute5tupleIJiiiiEEENS1_10collective13CollectiveMmaINS1_37MainloopSm90TmaGmmaWarpSpecializedFP8ILi37ENS5_IJNS4_1CILi1EEENSA_ILi4EEESB_EEENS1_35KernelTmaWarpSpecializedCooperativeEEENS5_IJNSA_ILi128EEENSA_ILi64EEENSA_ILi32EEEEEENS_12float_e4m3_tENS5_IJlSB_lEEESK_SL_NS4_8TiledMMAINS4_8MMA_AtomIJNS4_4SM904GMMA30MMA_64x64x32_F32E4M3E4M3_SS_TNILNSP_7ScaleInE1ELSR_1EEEEEENS4_6LayoutINS5_IJNSA_ILi2EEESB_SB_EEENS5_IJSB_NSA_ILi0EEESX_EEEEENS5_IJNS4_10UnderscoreES10_S10_EEEEENS4_23SM90_TMA_LOAD_MULTICASTENS4_14ComposedLayoutINS4_7SwizzleILi1ELi4ELi3EEENS4_18smem_ptr_flag_bitsILi8EEENSU_INS5_IJNSA_ILi8EEESI_EEENS5_IJSI_SB_EEEEEEEvNS4_8identityENS4_13SM90_TMA_LOADES1D_vS1E_EENS_8epilogue10collective6detail29Sm90TmaWarpSpecializedAdapterINS1I_15DefaultEpilogueISK_SL_SL_NS1H_6thread17LinearCombinationISK_Li1EffLNS1M_9ScaleType4KindE0ELNS_15FloatRoundStyleE2ESK_EENS1_15EpilogueDefaultEEEEEvvEEEEvNT_6ParamsE)
        .other          _ZN7cutlass13device_kernelINS_4gemm6kernel13GemmUniversalIN4cute5tupleIJiiiiEEENS1_10collective13CollectiveMmaINS1_37MainloopSm90TmaGmmaWarpSpecializedFP8ILi37ENS5_IJNS4_1CILi1EEENSA_ILi4EEESB_EEENS1_35KernelTmaWarpSpecializedCooperativeEEENS5_IJNSA_ILi128EEENSA_ILi64EEENSA_ILi32EEEEEENS_12float_e4m3_tENS5_IJlSB_lEEESK_SL_NS4_8TiledMMAINS4_8MMA_AtomIJNS4_4SM904GMMA30MMA_64x64x32_F32E4M3E4M3_SS_TNILNSP_7ScaleInE1ELSR_1EEEEEENS4_6LayoutINS5_IJNSA_ILi2EEESB_SB_EEENS5_IJSB_NSA_ILi0EEESX_EEEEENS5_IJNS4_10UnderscoreES10_S10_EEEEENS4_23SM90_TMA_LOAD_MULTICASTENS4_14ComposedLayoutINS4_7SwizzleILi1ELi4ELi3EEENS4_18smem_ptr_flag_bitsILi8EEENSU_INS5_IJNSA_ILi8EEESI_EEENS5_IJSI_SB_EEEEEEEvNS4_8identityENS4_13SM90_TMA_LOADES1D_vS1E_EENS_8epilogue10collective6detail29Sm90TmaWarpSpecializedAdapterINS1I_15DefaultEpilogueISK_SL_SL_NS1H_6thread17LinearCombinationISK_Li1EffLNS1M_9ScaleType4KindE0ELNS_15FloatRoundStyleE2ESK_EENS1_15EpilogueDefaultEEEEEvvEEEEvNT_6ParamsE,@"STO_CUDA_ENTRY STV_DEFAULT"
_ZN7cutlass13device_kernelINS_4gemm6kernel13GemmUniversalIN4cute5tupleIJiiiiEEENS1_10collective13CollectiveMmaINS1_37MainloopSm90TmaGmmaWarpSpecializedFP8ILi37ENS5_IJNS4_1CILi1EEENSA_ILi4EEESB_EEENS1_35KernelTmaWarpSpecializedCooperativeEEENS5_IJNSA_ILi128EEENSA_ILi64EEENSA_ILi32EEEEEENS_12float_e4m3_tENS5_IJlSB_lEEESK_SL_NS4_8TiledMMAINS4_8MMA_AtomIJNS4_4SM904GMMA30MMA_64x64x32_F32E4M3E4M3_SS_TNILNSP_7ScaleInE1ELSR_1EEEEEENS4_6LayoutINS5_IJNSA_ILi2EEESB_SB_EEENS5_IJSB_NSA_ILi0EEESX_EEEEENS5_IJNS4_10UnderscoreES10_S10_EEEEENS4_23SM90_TMA_LOAD_MULTICASTENS4_14ComposedLayoutINS4_7SwizzleILi1ELi4ELi3EEENS4_18smem_ptr_flag_bitsILi8EEENSU_INS5_IJNSA_ILi8EEESI_EEENS5_IJSI_SB_EEEEEEEvNS4_8identityENS4_13SM90_TMA_LOADES1D_vS1E_EENS_8epilogue10collective6detail29Sm90TmaWarpSpecializedAdapterINS1I_15DefaultEpilogueISK_SL_SL_NS1H_6thread17LinearCombinationISK_Li1EffLNS1M_9ScaleType4KindE0ELNS_15FloatRoundStyleE2ESK_EENS1_15EpilogueDefaultEEEEEvvEEEEvNT_6ParamsE:
[----:B------:R-:W-:Y:S01]  /*0000*/  LDC R1, c[0x0][0x28] ;  /* 0x00000a00ff017b82 */ /* 0x000fe20000000800 */
[----:B------:R-:W0:Y:S01]  /*0010*/  S2R R0, SR_TID.X ;  /* 0x0000000000007919 */ /* 0x000e220000002100 */
[----:B------:R-:W-:Y:S01]  /*0020*/  ELECT P0, URZ, PT ;  /* 0x00000000003f782f */ /* 0x000fe20003800000 */
[----:B------:R-:W-:Y:S01]  /*0030*/  BSSY B0, `(.L_x_0) ;  /* 0x000000f000007945 */ /* 0x000fe20003800000 */
[--C-:B0-----:R-:W-:Y:S02]  /*0040*/  SHF.R.U32.HI R2, RZ, 0x5, R0.reuse ;  /* 0x00000005ff027819 */ /* 0x101fe40000011600 */
[----:B------:R-:W-:-:S03]  /*0050*/  SHF.R.U32.HI R4, RZ, 0x7, R0 ;  /* 0x00000007ff047819 */ /* 0x000fc60000011600 */
[----:B------:R-:W0:Y:S04]  /*0060*/  SHFL.IDX PT, R3, R2, RZ, 0x1f ;  /* 0x00001fff02037589 */ /* 0x000e2800000e0000 */
[----:B------:R-:W1:Y:S01]  /*0070*/  SHFL.IDX PT, R4, R4, RZ, 0x1f ;  /* 0x00001fff04047589 */ /* 0x000e6200000e0000 */
[----:B0-----:R-:W-:-:S13]  /*0080*/  ISETP.NE.OR P0, PT, R3, RZ, !P0 ;  /* 0x000000ff0300720c */ /* 0x001fda0004705670 */
[----:B-1----:R-:W-:Y:S05]  /*0090*/  @P0 BRA `(.L_x_1) ;  /* 0x0000000000200947 */ /* 0x002fea0003800000 */
[----:B------:R-:W-:Y:S02]  /*00a0*/  ULDC.64 UR4, c[0x0][0x198] ;  /* 0x0000660000047ab9 */ /* 0x000fe40000000a00 */
[----:B------:R-:W-:Y:S02]  /*00b0*/  UIADD3 UR6, UP0, UR4, 0xf0, URZ ;  /* 0x000000f004067890 */ /* 0x000fe4000ff1e03f */
[----:B------:R-:W-:Y:S02]  /*00c0*/  UIADD3 UR4, UP1, UR4, 0x1f0, URZ ;  /* 0x000001f004047890 */ /* 0x000fe4000ff3e03f */
[----:B------:R-:W-:Y:S02]  /*00d0*/  UIADD3.X UR7, URZ, UR5, URZ, UP0, !UPT ;  /* 0x000000053f077290 */ /* 0x000fe400087fe43f */
[----:B------:R-:W-:-:S07]  /*00e0*/  UIADD3.X UR5, URZ, UR5, URZ, UP1, !UPT ;  /* 0x000000053f057290 */ /* 0x000fce0008ffe43f */
[----:B------:R0:W-:Y:S02]  /*00f0*/  UTMACCTL.PF [UR6] ;  /* 0x00000000060079b9 */ /* 0x0001e40008040000 */
[----:B------:R0:W-:Y:S02]  /*0100*/  UTMACCTL.PF [UR4] ;  /* 0x00000000040079b9 */ /* 0x0001e40008040000 */
[----:B0-----:R-:W-:Y:S01]  /*0110*/  NOP ;  /* 0x0000000000007918 */ /* 0x001fe20000000000 */
.L_x_1:
[----:B------:R-:W-:Y:S05]  /*0120*/  BSYNC B0 ;  /* 0x0000000000007941 */ /* 0x000fea0003800000 */
.L_x_0:
[----:B------:R-:W0:Y:S02]  /*0130*/  SHFL.IDX PT, R5, R2, RZ, 0x1f ;  /* 0x00001fff02057589 */ /* 0x000e2400000e0000 */
[----:B0-----:R-:W-:-:S13]  /*0140*/  ISETP.NE.AND P0, PT, R5, RZ, PT ;  /* 0x000000ff0500720c */ /* 0x001fda0003f05270 */
[----:B------:R-:W-:Y:S05]  /*0150*/  @P0 BRA `(.L_x_2) ;  /* 0x00000004006c0947 */ /* 0x000fea0003800000 */
[----:B------:R-:W-:Y:S01]  /*0160*/  ELECT P0, URZ, PT ;  /* 0x00000000003f782f */ /* 0x000fe20003800000 */
[----:B------:R-:W-:-:S12]  /*0170*/  BSSY B0, `(.L_x_2) ;  /* 0x0000059000007945 */ /* 0x000fd80003800000 */
[----:B------:R-:W-:Y:S05]  /*0180*/  @!P0 BRA `(.L_x_3) ;  /* 0x00000004005c8947 */ /* 0x000fea0003800000 */
[----:B------:R-:W0:Y:S01]  /*0190*/  S2UR UR8, SR_CgaCtaId ;  /* 0x00000000000879c3 */ /* 0x000e220000008800 */
[----:B------:R-:W-:Y:S01]  /*01a0*/  UMOV UR4, 0x400 ;  /* 0x0000040000047882 */ /* 0x000fe20000000000 */
[----:B------:R-:W-:Y:S01]  /*01b0*/  UMOV UR5, 0x1 ;  /* 0x0000000100057882 */ /* 0x000fe20000000000 */
[----:B------:R-:W-:Y:S02]  /*01c0*/  UMOV UR6, 0x8 ;  /* 0x0000000800067882 */ /* 0x000fe40000000000 */
[----:B------:R-:W-:-:S04]  /*01d0*/  UIADD3 UR6, -UR6, 0x100000, URZ ;  /* 0x0010000006067890 */ /* 0x000fc8000fffe13f */
[----:B------:R-:W-:Y:S02]  /*01e0*/  USHF.L.U32 UR7, UR6, 0xb, URZ ;  /* 0x0000000b06077899 */ /* 0x000fe4000800063f */
[----:B------:R-:W-:Y:S02]  /*01f0*/  USHF.L.U32 UR6, UR6, 0x1, URZ ;  /* 0x0000000106067899 */ /* 0x000fe4000800063f */
[----:B0-----:R-:W-:Y:S02]  /*0200*/  ULEA UR8, UR8, UR4, 0x18 ;  /* 0x0000000408087291 */ /* 0x001fe4000f8ec03f */
[----:B------:R-:W-:-:S04]  /*0210*/  UIADD3 UR4, -UR5, 0x100000, URZ ;  /* 0x0010000005047890 */ /* 0x000fc8000fffe13f */
[----:B------:R-:W-:Y:S02]  /*0220*/  USHF.L.U32 UR5, UR4, 0xb, URZ ;  /* 0x0000000b04057899 */ /* 0x000fe4000800063f */
[----:B------:R-:W-:Y:S01]  /*0230*/  USHF.L.U32 UR4, UR4, 0x1, URZ ;  /* 0x0000000104047899 */ /* 0x000fe2000800063f */
[----:B------:R-:W0:Y:S11]  /*0240*/  FENCE.VIEW.ASYNC.S ;  /* 0x00000000000073c6 */ /* 0x000e360000000000 */
[----:B0-----:R0:W1:Y:S01]  /*0250*/  SYNCS.EXCH.64 URZ, [UR8], UR4 ;  /* 0x00000004083f75b2 */ /* 0x0010620008000100 */
[----:B------:R0:W2:Y:S01]  /*0260*/  SYNCS.EXCH.64 URZ, [UR8+0x128], UR6 ;  /* 0x00012806083f75b2 */ /* 0x0000a20008000100 */
[----:B------:R0:W3:Y:S01]  /*0270*/  SYNCS.EXCH.64 URZ, [UR8+0x8], UR4 ;  /* 0x00000804083f75b2 */ /* 0x0000e20008000100 */
[----:B------:R0:W4:Y:S01]  /*0280*/  SYNCS.EXCH.64 URZ, [UR8+0x130], UR6 ;  /* 0x00013006083f75b2 */ /* 0x0001220008000100 */
[----:B------:R0:W0:Y:S01]  /*0290*/  SYNCS.EXCH.64 URZ, [UR8+0x10], UR4 ;  /* 0x00001004083f75b2 */ /* 0x0000220008000100 */
        /* <DEDUP_REMOVED lines=69> */
[----:B-1234-:R-:W-:Y:S01]  /*06f0*/  NOP ;  /* 0x0000000000007918 */ /* 0x01efe20000000000 */
.L_x_3:
[----:B0-----:R-:W-:Y:S05]  /*0700*/  BSYNC B0 ;  /* 0x0000000000007941 */ /* 0x001fea0003800000 */
.L_x_2:
[----:B------:R-:W0:Y:S01]  /*0710*/  SHFL.IDX PT, R2, R2, RZ, 0x1f ;  /* 0x00001fff02027589 */ /* 0x000e2200000e0000 */
[----:B------:R-:W-:Y:S01]  /*0720*/  SHF.R.S32.HI R7, RZ, 0x1f, R0 ;  /* 0x0000001fff077819 */ /* 0x000fe20000011400 */
[----:B------:R-:W1:Y:S01]  /*0730*/  S2UR UR8, SR_CTAID.X ;  /* 0x00000000000879c3 */ /* 0x000e620000002500 */
[----:B------:R-:W-:Y:S01]  /*0740*/  ELECT P0, URZ, PT ;  /* 0x00000000003f782f */ /* 0x000fe20003800000 */
[----:B------:R-:W2:Y:S01]  /*0750*/  S2R R8, SR_CTAID.Y ;  /* 0x0000000000087919 */ /* 0x000ea20000002600 */
[----:B------:R-:W-:Y:S01]  /*0760*/  LEA.HI R7, R7, R0, RZ, 0x7 ;  /* 0x0000000007077211 */ /* 0x000fe200078f38ff */
[----:B------:R-:W-:Y:S01]  /*0770*/  ULDC UR4, c[0x0][0x154] ;  /* 0x0000550000047ab9 */ /* 0x000fe20000000800 */
[----:B------:R-:W-:Y:S01]  /*0780*/  NOP ;  /* 0x0000000000007918 */ /* 0x000fe20000000000 */
[----:B------:R-:W-:Y:S01]  /*0790*/  NOP ;  /* 0x0000000000007918 */ /* 0x000fe20000000000 */
[----:B------:R-:W-:Y:S01]  /*07a0*/  LOP3.LUT R7, R7, 0xffffff80, RZ, 0xc0, !PT ;  /* 0xffffff8007077812 */ /* 0x000fe200078ec0ff */
[----:B------:R-:W3:Y:S04]  /*07b0*/  LDC R14, c[0x0][0x140] ;  /* 0x00005000ff0e7b82 */ /* 0x000ee80000000800 */
[----:B------:R-:W-:-:S04]  /*07c0*/  IMAD.IADD R7, R0, 0x1, -R7 ;  /* 0x0000000100077824 */ /* 0x000fc800078e0a07 */
[----:B------:R-:W4:Y:S01]  /*07d0*/  LDC R19, c[0x0][0x148] ;  /* 0x00005200ff137b82 */ /* 0x000f220000000800 */
[----:B------:R-:W-:Y:S02]  /*07e0*/  SHF.R.S32.HI R6, RZ, 0x1f, R7 ;  /* 0x0000001fff067819 */ /* 0x000fe40000011407 */
[----:B------:R-:W-:Y:S02]  /*07f0*/  LOP3.LUT P2, RZ, R7, 0x7, RZ, 0xc0, !PT ;  /* 0x0000000707ff7812 */ /* 0x000fe4000784c0ff */
[----:B------:R-:W-:Y:S02]  /*0800*/  LEA.HI R6, R6, R7, RZ, 0x3 ;  /* 0x0000000706067211 */ /* 0x000fe400078f18ff */
[----:B0-----:R-:W-:Y:S01]  /*0810*/  ISETP.NE.OR P0, PT, R2, RZ, !P0 ;  /* 0x000000ff0200720c */ /* 0x001fe20004705670 */
[----:B------:R-:W0:Y:S01]  /*0820*/  LDC R12, c[0x0][0x144] ;  /* 0x00005100ff0c7b82 */ /* 0x000e220000000800 */
[--C-:B------:R-:W-:Y:S02]  /*0830*/  SHF.R.S32.HI R2, RZ, 0x3, R6.reuse ;  /* 0x00000003ff027819 */ /* 0x100fe40000011406 */
[----:B------:R-:W-:-:S02]  /*0840*/  SHF.R.S32.HI R11, RZ, 0x1f, R6 ;  /* 0x0000001fff0b7819 */ /* 0x000fc40000011406 */
[----:B------:R-:W-:Y:S02]  /*0850*/  SHF.R.S32.HI R6, RZ, 0x1f, R5 ;  /* 0x0000001fff067819 */ /* 0x000fe40000011405 */
[----:B------:R-:W-:Y:S02]  /*0860*/  LEA.HI R11, R11, R2, RZ, 0x2 ;  /* 0x000000020b0b7211 */ /* 0x000fe400078f10ff */
[----:B------:R-:W-:Y:S02]  /*0870*/  LEA.HI R6, R6, R5, RZ, 0x2 ;  /* 0x0000000506067211 */ /* 0x000fe400078f10ff */
[----:B--2---:R-:W-:Y:S01]  /*0880*/  I2FP.F32.U32 R10, R8 ;  /* 0x00000008000a7245 */ /* 0x004fe20000201000 */
[----:B------:R-:W-:Y:S01]  /*0890*/  VOTEU.ALL UP0, P0 ;  /* 0x00000000003f7886 */ /* 0x000fe20000000000 */
[----:B------:R-:W-:Y:S01]  /*08a0*/  LOP3.LUT R6, R6, 0x3ffffffc, RZ, 0xc0, !PT ;  /* 0x3ffffffc06067812 */ /* 0x000fe200078ec0ff */
[----:B------:R-:W-:Y:S01]  /*08b0*/  VOTEU.ALL UP1, P0 ;  /* 0x00000000003f7886 */ /* 0x000fe20000020000 */
[----:B------:R-:W-:Y:S01]  /*08c0*/  LOP3.LUT R11, R11, 0xfffffffc, RZ, 0xc0, !PT ;  /* 0xfffffffc0b0b7812 */ /* 0x000fe200078ec0ff */
[----:B------:R-:W-:Y:S01]  /*08d0*/  FMUL R13, R10, UR4 ;  /* 0x000000040a0d7c20 */ /* 0x000fe20008400000 */
[----:B------:R-:W2:Y:S01]  /*08e0*/  @!UP0 S2UR UR7, SR_CgaCtaId ;  /* 0x00000000000789c3 */ /* 0x000ea20000008800 */
[----:B------:R-:W-:Y:S01]  /*08f0*/  IMAD.IADD R6, R5, 0x1, -R6 ;  /* 0x0000000105067824 */ /* 0x000fe200078e0a06 */
[----:B-1----:R-:W-:Y:S01]  /*0900*/  I2FP.F32.U32 R5, UR8 ;  /* 0x0000000800057c45 */ /* 0x002fe20008201000 */
[----:B------:R-:W-:Y:S01]  /*0910*/  ULDC UR4, c[0x0][0x150] ;  /* 0x0000540000047ab9 */ /* 0x000fe20000000800 */
[----:B------:R-:W-:Y:S01]  /*0920*/  IMAD.IADD R11, R2, 0x1, -R11 ;  /* 0x00000001020b7824 */ /* 0x000fe200078e0a0b */
[----:B------:R-:W-:Y:S01]  /*0930*/  SHF.R.S32.HI R2, RZ, 0x1f, R3 ;  /* 0x0000001fff027819 */ /* 0x000fe20000011403 */
[----:B------:R-:W1:Y:S01]  /*0940*/  F2I.U32.TRUNC.NTZ R13, R13 ;  /* 0x0000000d000d7305 */ /* 0x000e62000020f000 */
[----:B------:R-:W-:Y:S01]  /*0950*/  FMUL R10, R5, UR4 ;  /* 0x00000004050a7c20 */ /* 0x000fe20008400000 */
[----:B------:R-:W-:Y:S01]  /*0960*/  IMAD R6, R6, 0x4, R11 ;  /* 0x0000000406067824 */ /* 0x000fe200078e020b */
[----:B------:R-:W-:Y:S01]  /*0970*/  LEA.HI R2, R2, R3, RZ, 0x2 ;  /* 0x0000000302027211 */ /* 0x000fe200078f10ff */
[----:B------:R-:W-:Y:S01]  /*0980*/  UMOV UR4, 0x20 ;  /* 0x0000002000047882 */ /* 0x000fe20000000000 */
[----:B------:R-:W-:Y:S01]  /*0990*/  @!UP0 UMOV UR6, 0x400 ;  /* 0x0000040000068882 */ /* 0x000fe20000000000 */
[----:B------:R-:W-:Y:S01]  /*09a0*/  IMAD.SHL.U32 R5, R6, 0x4, RZ ;  /* 0x0000000406057824 */ /* 0x000fe200078e00ff */
[----:B------:R-:W-:Y:S01]  /*09b0*/  LOP3.LUT R2, R2, 0xfffffffc, RZ, 0xc0, !PT ;  /* 0xfffffffc02027812 */ /* 0x000fe200078ec0ff */
[----:B------:R-:W5:Y:S01]  /*09c0*/  F2I.U32.TRUNC.NTZ R10, R10 ;  /* 0x0000000a000a7305 */ /* 0x000f62000020f000 */
[----:B------:R-:W-:-:S04]  /*09d0*/  @!UP0 UIADD3 UR4, -UR4, 0x100000, URZ ;  /* 0x0010000004048890 */ /* 0x000fc8000fffe13f */
[----:B------:R-:W-:Y:S02]  /*09e0*/  @!UP0 USHF.L.U32 UR5, UR4, 0xb, URZ ;  /* 0x0000000b04058899 */ /* 0x000fe4000800063f */
[----:B------:R-:W-:Y:S01]  /*09f0*/  @!UP0 USHF.L.U32 UR4, UR4, 0x1, URZ ;  /* 0x0000000104048899 */ /* 0x000fe2000800063f */
[----:B---3--:R-:W-:Y:S01]  /*0a00*/  ISETP.EQ.U32.AND P3, PT, R14, 0x1, PT ;  /* 0x000000010e00780c */ /* 0x008fe20003f62070 */
[----:B------:R-:W-:Y:S01]  /*0a10*/  VIADD R14, R4, 0xffffffff ;  /* 0xffffffff040e7836 */ /* 0x000fe20000000000 */
[----:B------:R-:W-:Y:S01]  /*0a20*/  LOP3.LUT R6, R6, 0xc, R5, 0x78, !PT ;  /* 0x0000000c06067812 */ /* 0x000fe200078e7805 */
[----:B------:R-:W-:Y:S02]  /*0a30*/  IMAD.IADD R3, R3, 0x1, -R2 ;  /* 0x0000000103037824 */ /* 0x000fe400078e0a02 */
[----:B-1----:R-:W-:Y:S01]  /*0a40*/  IMAD.MOV R20, RZ, RZ, -R13 ;  /* 0x000000ffff147224 */ /* 0x002fe200078e0a0d */
[----:B------:R-:W-:Y:S01]  /*0a50*/  ISETP.GE.U32.AND P5, PT, R14, 0x2, PT ;  /* 0x000000020e00780c */ /* 0x000fe20003fa6070 */
[----:B--2---:R-:W-:Y:S01]  /*0a60*/  @!UP0 ULEA UR6, UR7, UR6, 0x18 ;  /* 0x0000000607068291 */ /* 0x004fe2000f8ec03f */
[----:B------:R-:W-:Y:S01]  /*0a70*/  ISETP.NE.AND P1, PT, R3, 0x3, PT ;  /* 0x000000030300780c */ /* 0x000fe20003f25270 */
[----:B----4-:R-:W-:Y:S01]  /*0a80*/  IMAD R5, R19, R20, R8 ;  /* 0x0000001413057224 */ /* 0x010fe200078e0208 */
[----:B------:R-:W-:Y:S01]  /*0a90*/  VOTEU.ALL UP0, P0 ;  /* 0x00000000003f7886 */ /* 0x000fe20000000000 */
[----:B------:R-:W-:Y:S01]  /*0aa0*/  ISETP.LT.U32.AND P0, PT, R6, 0x4, !P2 ;  /* 0x000000040600780c */ /* 0x000fe20005701070 */
[----:B-----5:R-:W-:Y:S01]  /*0ab0*/  IMAD.MOV R7, RZ, RZ, -R10 ;  /* 0x000000ffff077224 */ /* 0x020fe200078e0a0a */
[----:B------:R-:W-:-:S02]  /*0ac0*/  ISETP.EQ.OR P1, PT, R3, RZ, !P1 ;  /* 0x000000ff0300720c */ /* 0x000fc40004f22670 */
[----:B------:R-:W-:Y:S01]  /*0ad0*/  ISETP.NE.AND P4, PT, R5, R6, PT ;  /* 0x000000060500720c */ /* 0x000fe20003f85270 */
[----:B0-----:R-:W-:Y:S01]  /*0ae0*/  IMAD R7, R12, R7, UR8 ;  /* 0x000000080c077e24 */ /* 0x001fe2000f8e0207 */
[C---:B------:R-:W-:Y:S01]  /*0af0*/  ISETP.EQ.AND P1, PT, R4.reuse, RZ, P1 ;  /* 0x000000ff0400720c */ /* 0x040fe20000f22270 */
[----:B------:R-:W0:Y:S02]  /*0b00*/  FENCE.VIEW.ASYNC.S ;  /* 0x00000000000073c6 */ /* 0x000e240000000000 */
[----:B0-----:R0:W1:Y:S01]  /*0b10*/  @!UP0 SYNCS.EXCH.64 URZ, [UR6+0x260], UR4 ;  /* 0x00026004063f85b2 */ /* 0x0010620008000100 */
[----:B------:R-:W-:Y:S02]  /*0b20*/  ISETP.NE.AND P2, PT, R4, RZ, PT ;  /* 0x000000ff0400720c */ /* 0x000fe40003f45270 */
[----:B------:R-:W-:Y:S02]  /*0b30*/  ISETP.EQ.OR P4, PT, R7, RZ, !P4 ;  /* 0x000000ff0700720c */ /* 0x000fe40006782670 */
[----:B------:R-:W-:-:S02]  /*0b40*/  SEL R2, RZ, 0x1, !P1 ;  /* 0x00000001ff027807 */ /* 0x000fc40004800000 */
[----:B------:R-:W-:Y:S02]  /*0b50*/  PLOP3.LUT P0, PT, P0, P4, PT, 0x80, 0x0 ;  /* 0x000000000000781c */ /* 0x000fe40000709070 */
[----:B------:R-:W-:Y:S01]  /*0b60*/  SEL R2, R2, 0x2, P5 ;  /* 0x0000000202027807 */ /* 0x000fe20002800000 */
[----:B------:R0:W2:Y:S01]  /*0b70*/  @!UP1 SYNCS.EXCH.64 URZ, [UR6+0x268], UR4 ;  /* 0x00026804063f95b2 */ /* 0x0000a20008000100 */
[----:B------:R-:W-:Y:S01]  /*0b80*/  NOP ;  /* 0x0000000000007918 */ /* 0x000fe20000000000 */
[----:B------:R-:W-:Y:S08]  /*0b90*/  @!P3 BRA `(.L_x_4) ;  /* 0x000000000008b947 */ /* 0x000ff00003800000 */
[----:B-12---:R-:W-:Y:S01]  /*0ba0*/  UCGABAR_ARV ;  /* 0x00000000000079c7 */ /* 0x006fe20008000000 */
[----:B------:R-:W-:Y:S05]  /*0bb0*/  BRA `(.L_x_5) ;  /* 0x0000000000047947 */ /* 0x000fea0003800000 */
.L_x_4:
[----:B-12---:R-:W-:Y:S01]  /*0bc0*/  NOP ;  /* 0x0000000000007918 */ /* 0x006fe20000000000 */
.L_x_5:
[----:B------:R-:W1:Y:S01]  /*0bd0*/  LDC R4, c[0x0][0x65c] ;  /* 0x00019700ff047b82 */ /* 0x000e620000000800 */
[----:B------:R-:W-:Y:S01]  /*0be0*/  IMAD.MOV.U32 R5, RZ, RZ, RZ ;  /* 0x000000ffff057224 */ /* 0x000fe200078e00ff */
[----:B-1----:R-:W-:Y:S01]  /*0bf0*/  ISETP.NE.AND P4, PT, R4, 0x1, PT ;  /* 0x000000010400780c */ /* 0x002fe20003f85270 */
[----:B------:R-:W-:-:S12]  /*0c00*/  IMAD.U32 R4, RZ, RZ, UR8 ;  /* 0x00000008ff047e24 */ /* 0x000fd8000f8e00ff */
[----:B------:R-:W1:Y:S01]  /*0c10*/  @P4 LDC R13, c[0x0][0x10] ;  /* 0x00000400ff0d4b82 */ /* 0x000e620000000800 */
[----:B------:R-:W-:Y:S02]  /*0c20*/  @P4 IMAD.MOV.U32 R9, RZ, RZ, RZ ;  /* 0x000000ffff094224 */ /* 0x000fe400078e00ff */
[----:B------:R-:W-:-:S05]  /*0c30*/  @P4 IMAD.MOV.U32 R15, RZ, RZ, RZ ;  /* 0x000000ffff0f4224 */ /* 0x000fca00078e00ff */
[----:B------:R-:W2:Y:S01]  /*0c40*/  @!P4 LDC R11, c[0x0][0xc] ;  /* 0x00000300ff0bcb82 */ /* 0x000ea20000000800 */
[----:B-1----:R-:W-:-:S04]  /*0c50*/  @P4 IMAD.WIDE.U32 R12, R13, UR8, R8 ;  /* 0x000000080d0c4c25 */ /* 0x002fc8000f8e0008 */
[----:B--2---:R-:W-:-:S04]  /*0c60*/  @!P4 IMAD.WIDE.U32 R10, R8, R11, R4 ;  /* 0x0000000b080ac225 */ /* 0x004fc800078e0004 */
[----:B------:R-:W-:Y:S02]  /*0c70*/  @P4 IMAD.MOV.U32 R4, RZ, RZ, R12 ;  /* 0x000000ffff044224 */ /* 0x000fe400078e000c */
[----:B------:R-:W-:Y:S02]  /*0c80*/  @P4 IMAD.IADD R5, R13, 0x1, R15 ;  /* 0x000000010d054824 */ /* 0x000fe400078e020f */
[----:B------:R-:W-:Y:S02]  /*0c90*/  @!P4 IMAD.MOV.U32 R4, RZ, RZ, R10 ;  /* 0x000000ffff04c224 */ /* 0x000fe400078e000a */
[----:B------:R-:W-:Y:S01]  /*0ca0*/  @!P4 IMAD.MOV.U32 R5, RZ, RZ, R11 ;  /* 0x000000ffff05c224 */ /* 0x000fe200078e000b */
[----:B------:R-:W-:Y:S06]  /*0cb0*/  @!P3 BRA `(.L_x_6) ;  /* 0x00000000000cb947 */ /* 0x000fec0003800000 */
[----:B------:R-:W-:Y:S01]  /*0cc0*/  UCGABAR_WAIT ;  /* 0x0000000000007dc7 */ /* 0x000fe20008000000 */
[----:B------:R-:W-:Y:S01]  /*0cd0*/  CCTL.IVALL ;  /* 0x00000000ff00798f */ /* 0x000fe20002000000 */
[----:B------:R-:W-:Y:S05]  /*0ce0*/  BRA `(.L_x_7) ;  /* 0x0000000000047947 */ /* 0x000fea0003800000 */
.L_x_6:
[----:B------:R-:W-:Y:S06]  /*0cf0*/  BAR.SYNC.DEFER_BLOCKING 0x0 ;  /* 0x0000000000007b1d */ /* 0x000fec0000010000 */
.L_x_7:
[----:B------:R-:W-:Y:S05]  /*0d00*/  @!P2 BRA `(.L_x_8) ;  /* 0x0000004800cca947 */ /* 0x000fea0003800000 */
[----:B------:R-:W-:-:S13]  /*0d10*/  ISETP.GT.U32.AND P1, PT, R14, 0x1, PT ;  /* 0x000000010e00780c */ /* 0x000fda0003f24070 */
[----:B0-----:R-:W-:Y:S05]  /*0d20*/  @P1 EXIT ;  /* 0x000000000000194d */ /* 0x001fea0003800000 */
[----:B------:R-:W-:Y:S01]  /*0d30*/  ULDC.64 UR4, c[0x0][0x650] ;  /* 0x0001940000047ab9 */ /* 0x000fe20000000a00 */
[----:B------:R-:W-:Y:S01]  /*0d40*/  PRMT R10, RZ, 0x7610, R10 ;  /* 0x00007610ff0a7816 */ /* 0x000fe2000000000a */
[----:B------:R-:W-:Y:S01]  /*0d50*/  IMAD.MOV.U32 R11, RZ, RZ, -0x1 ;  /* 0xffffffffff0b7424 */ /* 0x000fe200078e00ff */
[----:B------:R-:W-:Y:S01]  /*0d60*/  ISETP.GE.U32.AND P1, PT, R4, UR4, PT ;  /* 0x0000000404007c0c */ /* 0x000fe2000bf26070 */
[----:B------:R-:W-:Y:S02]  /*0d70*/  IMAD.MOV.U32 R12, RZ, RZ, -0x1 ;  /* 0xffffffffff0c7424 */ /* 0x000fe400078e00ff */
[----:B------:R-:W-:Y:S01]  /*0d80*/  IMAD.MOV.U32 R71, RZ, RZ, -0x1 ;  /* 0xffffffffff477424 */ /* 0x000fe200078e00ff */
[----:B------:R-:W-:-:S13]  /*0d90*/  ISETP.GE.U32.AND.EX P1, PT, R5, UR5, PT, P1 ;  /* 0x0000000505007c0c */ /* 0x000fda000bf26110 */
[----:B------:R-:W-:Y:S05]  /*0da0*/  @P1 BRA `(.L_x_9) ;  /* 0x0000000400241947 */ /* 0x000fea0003800000 */
[----:B------:R-:W0:Y:S01]  /*0db0*/  LDC.64 R22, c[0x0][0x628] ;  /* 0x00018a00ff167b82 */ /* 0x000e220000000a00 */
[----:B------:R-:W-:Y:S02]  /*0dc0*/  IMAD.MOV.U32 R10, RZ, RZ, R4 ;  /* 0x000000ffff0a7224 */ /* 0x000fe400078e0004 */
[----:B------:R-:W-:-:S05]  /*0dd0*/  IMAD.MOV.U32 R11, RZ, RZ, R5 ;  /* 0x000000ffff0b7224 */ /* 0x000fca00078e0005 */
[----:B------:R-:W1:Y:S08]  /*0de0*/  LDC R16, c[0x0][0x630] ;  /* 0x00018c00ff107b82 */ /* 0x000e700000000800 */
[----:B------:R-:W2:Y:S01]  /*0df0*/  LDC.64 R24, c[0x0][0x620] ;  /* 0x00018800ff187b82 */ /* 0x000ea20000000a00 */
[----:B0-----:R-:W-:-:S04]  /*0e00*/  ISETP.NE.U32.AND P1, PT, R22, RZ, PT ;  /* 0x000000ff1600720c */ /* 0x001fc80003f25070 */
[----:B------:R-:W-:-:S13]  /*0e10*/  ISETP.NE.AND.EX P1, PT, R23, RZ, PT, P1 ;  /* 0x000000ff1700720c */ /* 0x000fda0003f25310 */
[----:B-12---:R-:W-:Y:S05]  /*0e20*/  @!P1 BRA `(.L_x_10) ;  /* 0x0000000000289947 */ /* 0x006fea0003800000 */
[----:B------:R-:W0:Y:S02]  /*0e30*/  LDC R3, c[0x0][0x634] ;  /* 0x00018d00ff037b82 */ /* 0x000e240000000800 */
[----:B0-----:R-:W-:-:S05]  /*0e40*/  IADD3 R3, P1, R4, R3, RZ ;  /* 0x0000000304037210 */ /* 0x001fca0007f3e0ff */
[----:B------:R-:W-:-:S04]  /*0e50*/  IMAD.X R17, RZ, RZ, R5, P1 ;  /* 0x000000ffff117224 */ /* 0x000fc800008e0605 */
[----:B------:R-:W-:-:S04]  /*0e60*/  IMAD.WIDE.U32 R10, R17, R22, RZ ;  /* 0x00000016110a7225 */ /* 0x000fc800078e00ff */
[----:B------:R-:W-:-:S04]  /*0e70*/  IMAD.WIDE.U32 R12, P1, R3, R23, R10 ;  /* 0x00000017030c7225 */ /* 0x000fc8000782000a */
[----:B------:R-:W-:-:S04]  /*0e80*/  IMAD.WIDE.U32 R10, R3, R22, RZ ;  /* 0x00000016030a7225 */ /* 0x000fc800078e00ff */
[----:B------:R-:W-:Y:S01]  /*0e90*/  IMAD.X R15, RZ, RZ, RZ, P1 ;  /* 0x000000ffff0f7224 */ /* 0x000fe200008e06ff */
[----:B------:R-:W-:Y:S01]  /*0ea0*/  IADD3 RZ, P1, R11, R12, RZ ;  /* 0x0000000c0bff7210 */ /* 0x000fe20007f3e0ff */
[----:B------:R-:W-:-:S04]  /*0eb0*/  IMAD.MOV.U32 R14, RZ, RZ, R13 ;  /* 0x000000ffff0e7224 */ /* 0x000fc800078e000d */
[----:B------:R-:W-:-:S08]  /*0ec0*/  IMAD.WIDE.U32.X R10, R17, R23, R14, P1 ;  /* 0x00000017110a7225 */ /* 0x000fd000008e040e */
.L_x_10:
[----:B------:R-:W0:Y:S01]  /*0ed0*/  LDC.64 R28, c[0x0][0x640] ;  /* 0x00019000ff1c7b82 */ /* 0x000e220000000a00 */
[--C-:B------:R-:W-:Y:S01]  /*0ee0*/  SHF.R.U64 R71, R10, R16, R11.reuse ;  /* 0x000000100a477219 */ /* 0x100fe2000000120b */
[----:B------:R-:W-:Y:S01]  /*0ef0*/  IMAD R20, R19, R20, R8 ;  /* 0x0000001413147224 */ /* 0x000fe200078e0208 */
[----:B------:R-:W-:Y:S01]  /*0f00*/  SHF.R.U32.HI R3, RZ, R16, R11 ;  /* 0x00000010ff037219 */ /* 0x000fe2000001160b */
[----:B------:R-:W-:Y:S01]  /*0f10*/  IMAD.MOV.U32 R19, RZ, RZ, 0x1 ;  /* 0x00000001ff137424 */ /* 0x000fe200078e00ff */
[----:B------:R-:W-:-:S03]  /*0f20*/  IADD3 R9, P1, RZ, -R71, RZ ;  /* 0x80000047ff097210 */ /* 0x000fc60007f3e0ff */
[----:B------:R-:W1:Y:S02]  /*0f30*/  LDC R14, c[0x0][0x618] ;  /* 0x00018600ff0e7b82 */ /* 0x000e640000000800 */
[----:B------:R-:W-:Y:S02]  /*0f40*/  IMAD.X R3, RZ, RZ, ~R3, P1 ;  /* 0x000000ffff037224 */ /* 0x000fe400008e0e03 */
[----:B------:R-:W-:-:S04]  /*0f50*/  IMAD.WIDE.U32 R10, R9, R24, R4 ;  /* 0x00000018090a7225 */ /* 0x000fc800078e0004 */
[----:B------:R-:W2:Y:S01]  /*0f60*/  LDC R18, c[0x0][0x608] ;  /* 0x00018200ff127b82 */ /* 0x000ea20000000800 */
[----:B------:R-:W-:Y:S02]  /*0f70*/  IMAD R12, R3, R24, RZ ;  /* 0x00000018030c7224 */ /* 0x000fe400078e02ff */
[----:B------:R-:W-:Y:S02]  /*0f80*/  IMAD.MOV.U32 R3, RZ, RZ, -0x1 ;  /* 0xffffffffff037424 */ /* 0x000fe400078e00ff */
[----:B------:R-:W-:-:S03]  /*0f90*/  IMAD R9, R9, R25, R12 ;  /* 0x0000001909097224 */ /* 0x000fc600078e020c */
[----:B------:R-:W3:Y:S01]  /*0fa0*/  LDC R26, c[0x0][0x658] ;  /* 0x00019600ff1a7b82 */ /* 0x000ee20000000800 */
[----:B------:R-:W-:Y:S01]  /*0fb0*/  IMAD.IADD R9, R11, 0x1, R9 ;  /* 0x000000010b097824 */ /* 0x000fe200078e0209 */
[----:B0-----:R-:W-:-:S04]  /*0fc0*/  ISETP.NE.U32.AND P1, PT, R28, RZ, PT ;  /* 0x000000ff1c00720c */ /* 0x001fc80003f25070 */
[----:B------:R-:W-:Y:S02]  /*0fd0*/  ISETP.NE.AND.EX P1, PT, R29, RZ, PT, P1 ;  /* 0x000000ff1d00720c */ /* 0x000fe40003f25310 */
[----:B------:R-:W0:Y:S01]  /*0fe0*/  LDC R22, c[0x0][0x600] ;  /* 0x00018000ff167b82 */ /* 0x000e220000000800 */
[-CC-:B-1----:R-:W-:Y:S02]  /*0ff0*/  SHF.R.U64 R16, R10, R14.reuse, R9.reuse ;  /* 0x0000000e0a107219 */ /* 0x182fe40000001209 */
[----:B------:R-:W-:-:S05]  /*1000*/  SHF.R.U32.HI R9, RZ, R14, R9 ;  /* 0x0000000eff097219 */ /* 0x000fca0000011609 */
[----:B------:R-:W1:Y:S01]  /*1010*/  LDC R17, c[0x0][0x648] ;  /* 0x00019200ff117b82 */ /* 0x000e620000000800 */
[-CC-:B--2---:R-:W-:Y:S02]  /*1020*/  SHF.R.U64 R25, R16, R18.reuse, R9.reuse ;  /* 0x0000001210197219 */ /* 0x184fe40000001209 */
[----:B------:R-:W-:-:S05]  /*1030*/  SHF.R.U32.HI R9, RZ, R18, R9 ;  /* 0x00000012ff097219 */ /* 0x000fca0000011609 */
[----:B------:R-:W2:Y:S01]  /*1040*/  LDC R21, c[0x0][0x638] ;  /* 0x00018e00ff157b82 */ /* 0x000ea20000000800 */
[-CC-:B---3--:R-:W-:Y:S02]  /*1050*/  SHF.R.U64 R18, R25, R26.reuse, R9.reuse ;  /* 0x0000001a19127219 */ /* 0x188fe40000001209 */
[-C--:B------:R-:W-:Y:S02]  /*1060*/  SHF.L.U32 R3, R3, R26.reuse, RZ ;  /* 0x0000001a03037219 */ /* 0x080fe400000006ff */
[----:B------:R-:W-:Y:S01]  /*1070*/  SHF.R.U32.HI R9, RZ, R26, R9 ;  /* 0x0000001aff097219 */ /* 0x000fe20000011609 */
[----:B------:R-:W-:Y:S01]  /*1080*/  IMAD.MOV.U32 R8, RZ, RZ, R18 ;  /* 0x000000ffff087224 */ /* 0x000fe200078e0012 */
[----:B------:R-:W-:Y:S01]  /*1090*/  LOP3.LUT R14, RZ, R3, RZ, 0x33, !PT ;  /* 0x00000003ff0e7212 */ /* 0x000fe200078e33ff */
[----:B------:R-:W3:Y:S01]  /*10a0*/  LDC R23, c[0x0][0x610] ;  /* 0x00018400ff177b82 */ /* 0x000ee20000000800 */
[----:B------:R-:W-:Y:S05]  /*10b0*/  @!P1 BRA `(.L_x_11) ;  /* 0x0000000000289947 */ /* 0x000fea0003800000 */
[----:B------:R-:W4:Y:S02]  /*10c0*/  LDC R3, c[0x0][0x64c] ;  /* 0x00019300ff037b82 */ /* 0x000f240000000800 */
[----:B----4-:R-:W-:-:S05]  /*10d0*/  IADD3 R3, P1, R18, R3, RZ ;  /* 0x0000000312037210 */ /* 0x010fca0007f3e0ff */
        /* <DEDUP_REMOVED lines=8> */
.L_x_11:
[----:B-1----:R-:W-:Y:S01]  /*1160*/  SHF.R.U64 R8, R8, R17, R9 ;  /* 0x0000001108087219 */ /* 0x002fe20000001209 */
[----:B0-----:R-:W-:Y:S01]  /*1170*/  VIADD R9, R22, 0xffffffff ;  /* 0xffffffff16097836 */ /* 0x001fe20000000000 */
[----:B------:R-:W-:Y:S02]  /*1180*/  SHF.L.U32 R3, R19, R26, RZ ;  /* 0x0000001a13037219 */ /* 0x000fe400000006ff */
[----:B------:R-:W-:Y:S01]  /*1190*/  LOP3.LUT R14, R25, R14, RZ, 0xc0, !PT ;  /* 0x0000000e190e7212 */ /* 0x000fe200078ec0ff */
[----:B------:R-:W-:Y:S01]  /*11a0*/  IMAD.MOV R10, RZ, RZ, -R8 ;  /* 0x000000ffff0a7224 */ /* 0x000fe200078e0a08 */
[----:B------:R-:W-:-:S03]  /*11b0*/  SEL R7, R7, R20, !P4 ;  /* 0x0000001407077207 */ /* 0x000fc60006000000 */
[----:B------:R-:W-:Y:S01]  /*11c0*/  IMAD R14, R3, R8, R14 ;  /* 0x00000008030e7224 */ /* 0x000fe200078e020e */
[----:B------:R-:W-:Y:S01]  /*11d0*/  LOP3.LUT R8, R16, R9, RZ, 0xc0, !PT ;  /* 0x0000000910087212 */ /* 0x000fe200078ec0ff */
[----:B--2---:R-:W-:Y:S02]  /*11e0*/  IMAD R3, R10, R21, R18 ;  /* 0x000000150a037224 */ /* 0x004fe400078e0212 */
[----:B---3--:R-:W-:Y:S02]  /*11f0*/  IMAD R7, R14, R23, R7 ;  /* 0x000000170e077224 */ /* 0x008fe400078e0207 */
[----:B------:R-:W-:Y:S02]  /*1200*/  IMAD R8, R3, R22, R8 ;  /* 0x0000001603087224 */ /* 0x000fe400078e0208 */
[----:B------:R-:W-:-:S03]  /*1210*/  IMAD.MOV.U32 R10, RZ, RZ, 0x1 ;  /* 0x00000001ff0a7424 */ /* 0x000fc600078e00ff */
[----:B------:R-:W-:Y:S02]  /*1220*/  SEL R12, R8, R7, !P4 ;  /* 0x00000007080c7207 */ /* 0x000fe40006000000 */
[----:B------:R-:W-:-:S07]  /*1230*/  SEL R11, R7, R8, !P4 ;  /* 0x00000008070b7207 */ /* 0x000fce0006000000 */
.L_x_9:
[----:B------:R-:W-:-:S08]  /*1240*/  NOP ;  /* 0x0000000000007918 */ /* 0x000fd00000000000 */
[----:B------:R-:W0:Y:S02]  /*1250*/  USETMAXREG.TRY_ALLOC.CTAPOOL UP0, 0xe8 ;  /* 0x000000e8000079c8 */ /* 0x000e240008000600 */
[----:B0-----:R-:W-:-:S13]  /*1260*/  PLOP3.LUT P1, PT, PT, PT, UP0, 0x80, 0x0 ;  /* 0x000000000000781c */ /* 0x001fda0003f2f008 */
[----:B------:R-:W-:Y:S05]  /*1270*/  @!P1 BRA `(.L_x_9) ;  /* 0xfffffffc00f09947 */ /* 0x000fea000383ffff */
[----:B------:R-:W-:Y:S01]  /*1280*/  ULDC.64 UR4, c[0x0][0x598] ;  /* 0x0001660000047ab9 */ /* 0x000fe20000000a00 */
[----:B------:R-:W-:Y:S01]  /*1290*/  ULDC.64 UR18, c[0x0][0x208] ;  /* 0x0000820000127ab9 */ /* 0x000fe20000000a00 */
[----:B------:R-:W-:-:S04]  /*12a0*/  ISETP.NE.U32.AND P1, PT, RZ, UR4, PT ;  /* 0x00000004ff007c0c */ /* 0x000fc8000bf25070 */
[----:B------:R-:W-:-:S13]  /*12b0*/  ISETP.NE.AND.EX P1, PT, RZ, UR5, PT, P1 ;  /* 0x00000005ff007c0c */ /* 0x000fda000bf25310 */
[----:B------:R-:W-:Y:S05]  /*12c0*/  @!P1 BRA `(.L_x_12) ;  /* 0x00000000001c9947 */ /* 0x000fea0003800000 */
[----:B------:R-:W0:Y:S02]  /*12d0*/  LDC.64 R8, c[0x0][0x598] ;  /* 0x00016600ff087b82 */ /* 0x000e240000000a00 */
[----:B0-----:R-:W2:Y:S02]  /*12e0*/  LDG.E.64 R8, desc[UR18][R8.64] ;  /* 0x0000001208087981 */ /* 0x001ea4000c1e1b00 */
[----:B--2---:R-:W-:-:S04]  /*12f0*/  ISETP.NE.U32.AND P1, PT, R8, RZ, PT ;  /* 0x000000ff0800720c */ /* 0x004fc80003f25070 */
[----:B------:R-:W-:-:S13]  /*1300*/  ISETP.NE.AND.EX P1, PT, R9, RZ, PT, P1 ;  /* 0x000000ff0900720c */ /* 0x000fda0003f25310 */
[----:B------:R-:W-:Y:S05]  /*1310*/  @!P1 BRA `(.L_x_12) ;  /* 0x0000000000089947 */ /* 0x000fea0003800000 */
[----:B------:R0:W5:Y:S01]  /*1320*/  LD.E R3, desc[UR18][R8.64] ;  /* 0x0000001208037980 */ /* 0x000162000c101900 */
[----:B------:R-:W-:Y:S05]  /*1330*/  BRA `(.L_x_13) ;  /* 0x0000000000207947 */ /* 0x000fea0003800000 */
.L_x_12:
[----:B------:R-:W-:Y:S02]  /*1340*/  ULDC.64 UR4, c[0x0][0x588] ;  /* 0x0001620000047ab9 */ /* 0x000fe40000000a00 */
[----:B------:R-:W-:-:S04]  /*1350*/  ISETP.NE.U32.AND P1, PT, RZ, UR4, PT ;  /* 0x00000004ff007c0c */ /* 0x000fc8000bf25070 */
[----:B------:R-:W-:-:S13]  /*1360*/  ISETP.NE.AND.EX P1, PT, RZ, UR5, PT, P1 ;  /* 0x00000005ff007c0c */ /* 0x000fda000bf25310 */
[----:B------:R-:W-:Y:S05]  /*1370*/  @!P1 BRA `(.L_x_14) ;  /* 0x00000000000c9947 */ /* 0x000fea0003800000 */
[----:B------:R-:W0:Y:S02]  /*1380*/  LDC.64 R8, c[0x0][0x588] ;  /* 0x00016200ff087b82 */ /* 0x000e240000000a00 */
[----:B0-----:R1:W5:Y:S01]  /*1390*/  LDG.E R3, desc[UR18][R8.64] ;  /* 0x0000001208037981 */ /* 0x001362000c1e1900 */
[----:B------:R-:W-:Y:S05]  /*13a0*/  BRA `(.L_x_13) ;  /* 0x0000000000047947 */ /* 0x000fea0003800000 */
.L_x_14:
[----:B------:R-:W2:Y:S02]  /*13b0*/  LDC R3, c[0x0][0x580] ;  /* 0x00016000ff037b82 */ /* 0x000ea40000000800 */
.L_x_13:
[----:B------:R-:W-:Y:S02]  /*13c0*/  ULDC.64 UR4, c[0x0][0x5a0] ;  /* 0x0001680000047ab9 */ /* 0x000fe40000000a00 */
[----:B------:R-:W-:-:S04]  /*13d0*/  ISETP.NE.U32.AND P1, PT, RZ, UR4, PT ;  /* 0x00000004ff007c0c */ /* 0x000fc8000bf25070 */
[----:B------:R-:W-:-:S13]  /*13e0*/  ISETP.NE.AND.EX P1, PT, RZ, UR5, PT, P1 ;  /* 0x00000005ff007c0c */ /* 0x000fda000bf25310 */
[----:B------:R-:W-:Y:S05]  /*13f0*/  @!P1 BRA `(.L_x_15) ;  /* 0x00000000001c9947 */ /* 0x000fea0003800000 */
[----:B01----:R-:W0:Y:S02]  /*1400*/  LDC.64 R8, c[0x0][0x5a0] ;  /* 0x00016800ff087b82 */ /* 0x003e240000000a00 */
[----:B0-----:R-:W3:Y:S02]  /*1410*/  LDG.E.64 R8, desc[UR18][R8.64] ;  /* 0x0000001208087981 */ /* 0x001ee4000c1e1b00 */
[----:B---3--:R-:W-:-:S04]  /*1420*/  ISETP.NE.U32.AND P1, PT, R8, RZ, PT ;  /* 0x000000ff0800720c */ /* 0x008fc80003f25070 */
[----:B------:R-:W-:-:S13]  /*1430*/  ISETP.NE.AND.EX P1, PT, R9, RZ, PT, P1 ;  /* 0x000000ff0900720c */ /* 0x000fda0003f25310 */
[----:B------:R-:W-:Y:S05]  /*1440*/  @!P1 BRA `(.L_x_15) ;  /* 0x0000000000089947 */ /* 0x000fea0003800000 */
[----:B------:R0:W5:Y:S01]  /*1450*/  LD.E R7, desc[UR18][R8.64] ;  /* 0x0000001208077980 */ /* 0x000162000c101900 */
[----:B------:R-:W-:Y:S05]  /*1460*/  BRA `(.L_x_16) ;  /* 0x0000000000207947 */ /* 0x000fea0003800000 */
.L_x_15:
[----:B------:R-:W-:Y:S02]  /*1470*/  ULDC.64 UR4, c[0x0][0x590] ;  /* 0x0001640000047ab9 */ /* 0x000fe40000000a00 */
[----:B------:R-:W-:-:S04]  /*1480*/  ISETP.NE.U32.AND P1, PT, RZ, UR4, PT ;  /* 0x00000004ff007c0c */ /* 0x000fc8000bf25070 */
[----:B------:R-:W-:-:S13]  /*1490*/  ISETP.NE.AND.EX P1, PT, RZ, UR5, PT, P1 ;  /* 0x00000005ff007c0c */ /* 0x000fda000bf25310 */
[----:B------:R-:W-:Y:S05]  /*14a0*/  @!P1 BRA `(.L_x_17) ;  /* 0x00000000000c9947 */ /* 0x000fea0003800000 */
[----:B01----:R-:W0:Y:S02]  /*14b0*/  LDC.64 R8, c[0x0][0x590] ;  /* 0x00016400ff087b82 */ /* 0x003e240000000a00 */
[----:B0-----:R1:W5:Y:S01]  /*14c0*/  LDG.E R7, desc[UR18][R8.64] ;  /* 0x0000001208077981 */ /* 0x001362000c1e1900 */
[----:B------:R-:W-:Y:S05]  /*14d0*/  BRA `(.L_x_16) ;  /* 0x0000000000047947 */ /* 0x000fea0003800000 */
.L_x_17:
[----:B------:R-:W3:Y:S02]  /*14e0*/  LDC R7, c[0x0][0x584] ;  /* 0x00016100ff077b82 */ /* 0x000ee40000000800 */
.L_x_16:
[----:B------:R-:W-:-:S13]  /*14f0*/  LOP3.LUT P1, RZ, R10, 0xff, RZ, 0xc0, !PT ;  /* 0x000000ff0aff7812 */ /* 0x000fda000782c0ff */
[----:B------:R-:W-:Y:S05]  /*1500*/  @!P1 EXIT ;  /* 0x000000000000994d */ /* 0x000fea0003800000 */
[----:B------:R-:W-:Y:S01]  /*1510*/  ULDC UR4, c[0x0][0x28c] ;  /* 0x0000a30000047ab9 */ /* 0x000fe20000000800 */
[----:B------:R-:W-:Y:S01]  /*1520*/  LOP3.LUT R81, R2, 0x1, RZ, 0xfc, !PT ;  /* 0x0000000102517812 */ /* 0x000fe200078efcff */
[----:B------:R-:W-:-:S04]  /*1530*/  UIADD3 UR4, UR4, 0x1f, URZ ;  /* 0x0000001f04047890 */ /* 0x000fc8000fffe03f */
[----:B------:R-:W-:-:S04]  /*1540*/  USHF.R.S32.HI UR5, URZ, 0x1f, UR4 ;  /* 0x0000001f3f057899 */ /* 0x000fc80008011404 */
[----:B------:R-:W-:-:S03]  /*1550*/  ULEA.HI UR5, UR5, UR4, URZ, 0x5 ;  /* 0x0000000405057291 */ /* 0x000fc6000f8f283f */
[----:B------:R-:W-:Y:S01]  /*1560*/  UMOV UR4, URZ ;  /* 0x0000003f00047c82 */ /* 0x000fe20008000000 */
[----:B------:R-:W-:-:S03]  /*1570*/  USHF.R.S32.HI UR9, URZ, 0x5, UR5 ;  /* 0x000000053f097899 */ /* 0x000fc60008011405 */
[----:B------:R-:W-:-:S09]  /*1580*/  UMOV UR5, URZ ;  /* 0x0000003f00057c82 */ /* 0x000fd20008000000 */
.L_x_108:
[----:B01----:R-:W-:Y:S01]  /*1590*/  LOP3.LUT R8, R0, 0x80, RZ, 0xc0, !PT ;  /* 0x0000008000087812 */ /* 0x003fe200078ec0ff */
[----:B------:R-:W0:Y:S01]  /*15a0*/  S2UR UR13, SR_CgaCtaId ;  /* 0x00000000000d79c3 */ /* 0x000e220000008800 */
[----:B------:R-:W-:Y:S01]  /*15b0*/  UMOV UR12, 0x400 ;  /* 0x00000400000c7882 */ /* 0x000fe20000000000 */
[----:B------:R-:W-:Y:S01]  /*15c0*/  UMOV UR6, URZ ;  /* 0x0000003f00067c82 */ /* 0x000fe20008000000 */
[----:B------:R-:W-:Y:S01]  /*15d0*/  SHF.R.U32.HI R8, RZ, 0x7, R8 ;  /* 0x00000007ff087819 */ /* 0x000fe20000011608 */
[----:B------:R-:W-:Y:S01]  /*15e0*/  UMOV UR7, URZ ;  /* 0x0000003f00077c82 */ /* 0x000fe20008000000 */
[----:B------:R-:W-:Y:S01]  /*15f0*/  UMOV UR16, UR5 ;  /* 0x0000000500107c82 */ /* 0x000fe20008000000 */
[----:B------:R-:W-:Y:S02]  /*1600*/  CS2R R14, SRZ ;  /* 0x00000000000e7805 */ /* 0x000fe4000001ff00 */
[----:B------:R-:W-:Y:S01]  /*1610*/  CS2R R16, SRZ ;  /* 0x0000000000107805 */ /* 0x000fe2000001ff00 */
[----:B------:R-:W1:Y:S01]  /*1620*/  LDC R9, c[0x0][0x28c] ;  /* 0x0000a300ff097b82 */ /* 0x000e620000000800 */
[----:B----4-:R-:W4:Y:S01]  /*1630*/  SHFL.IDX PT, R8, R8, RZ, 0x1f ;  /* 0x00001fff08087589 */ /* 0x010f2200000e0000 */
[----:B------:R-:W-:-:S02]  /*1640*/  CS2R R18, SRZ ;  /* 0x0000000000127805 */ /* 0x000fc4000001ff00 */
[----:B------:R-:W-:Y:S02]  /*1650*/  CS2R R20, SRZ ;  /* 0x0000000000147805 */ /* 0x000fe4000001ff00 */
[----:B------:R-:W-:Y:S02]  /*1660*/  CS2R R56, SRZ ;  /* 0x0000000000387805 */ /* 0x000fe4000001ff00 */
[----:B------:R-:W-:Y:S02]  /*1670*/  CS2R R58, SRZ ;  /* 0x00000000003a7805 */ /* 0x000fe4000001ff00 */
[----:B------:R-:W-:Y:S02]  /*1680*/  CS2R R60, SRZ ;  /* 0x00000000003c7805 */ /* 0x000fe4000001ff00 */
[----:B------:R-:W-:Y:S02]  /*1690*/  CS2R R62, SRZ ;  /* 0x00000000003e7805 */ /* 0x000fe4000001ff00 */
[----:B------:R-:W-:-:S02]  /*16a0*/  CS2R R64, SRZ ;  /* 0x0000000000407805 */ /* 0x000fc4000001ff00 */
[----:B------:R-:W-:Y:S02]  /*16b0*/  CS2R R66, SRZ ;  /* 0x0000000000427805 */ /* 0x000fe4000001ff00 */
[----:B------:R-:W-:Y:S01]  /*16c0*/  CS2R R68, SRZ ;  /* 0x0000000000447805 */ /* 0x000fe2000001ff00 */
[----:B------:R-:W-:Y:S01]  /*16d0*/  IMAD.MOV.U32 R70, RZ, RZ, RZ ;  /* 0x000000ffff467224 */ /* 0x000fe200078e00ff */
[----:B------:R-:W-:Y:S02]  /*16e0*/  CS2R R72, SRZ ;  /* 0x0000000000487805 */ /* 0x000fe4000001ff00 */
[----:B------:R-:W-:Y:S02]  /*16f0*/  CS2R R74, SRZ ;  /* 0x00000000004a7805 */ /* 0x000fe4000001ff00 */
[----:B------:R-:W-:Y:S02]  /*1700*/  CS2R R76, SRZ ;  /* 0x00000000004c7805 */ /* 0x000fe4000001ff00 */
[----:B------:R-:W-:Y:S01]  /*1710*/  CS2R R78, SRZ ;  /* 0x00000000004e7805 */ /* 0x000fe2000001ff00 */
[----:B------:R-:W-:Y:S01]  /*1720*/  IMAD.MOV.U32 R80, RZ, RZ, RZ ;  /* 0x000000ffff507224 */ /* 0x000fe200078e00ff */
[----:B------:R-:W-:Y:S01]  /*1730*/  CS2R R24, SRZ ;  /* 0x0000000000187805 */ /* 0x000fe2000001ff00 */
[----:B--2---:R-:W-:Y:S01]  /*1740*/  IMAD.U32 R22, RZ, RZ, UR4 ;  /* 0x00000004ff167e24 */ /* 0x004fe2000f8e00ff */
[----:B------:R-:W-:-:S02]  /*1750*/  CS2R R26, SRZ ;  /* 0x00000000001a7805 */ /* 0x000fc4000001ff00 */
[----:B------:R-:W-:Y:S02]  /*1760*/  CS2R R28, SRZ ;  /* 0x00000000001c7805 */ /* 0x000fe4000001ff00 */
[----:B------:R-:W-:Y:S02]  /*1770*/  CS2R R30, SRZ ;  /* 0x00000000001e7805 */ /* 0x000fe4000001ff00 */
[----:B------:R-:W-:Y:S02]  /*1780*/  CS2R R32, SRZ ;  /* 0x0000000000207805 */ /* 0x000fe4000001ff00 */
[----:B------:R-:W-:Y:S02]  /*1790*/  CS2R R34, SRZ ;  /* 0x0000000000227805 */ /* 0x000fe4000001ff00 */
[----:B-1----:R-:W-:Y:S02]  /*17a0*/  ISETP.GE.AND P1, PT, R9, 0x1, PT ;  /* 0x000000010900780c */ /* 0x002fe40003f26270 */
[----:B------:R-:W-:-:S02]  /*17b0*/  CS2R R36, SRZ ;  /* 0x0000000000247805 */ /* 0x000fc4000001ff00 */
[----:B----4-:R-:W-:Y:S02]  /*17c0*/  R2UR UR8, R8 ;  /* 0x00000000080872ca */ /* 0x010fe400000e0000 */
[----:B------:R-:W-:Y:S02]  /*17d0*/  CS2R R38, SRZ ;  /* 0x0000000000267805 */ /* 0x000fe4000001ff00 */
[----:B------:R-:W-:Y:S02]  /*17e0*/  CS2R R40, SRZ ;  /* 0x0000000000287805 */ /* 0x000fe4000001ff00 */
[----:B------:R-:W-:Y:S02]  /*17f0*/  CS2R R42, SRZ ;  /* 0x00000000002a7805 */ /* 0x000fe4000001ff00 */
[----:B------:R-:W-:Y:S02]  /*1800*/  CS2R R44, SRZ ;  /* 0x00000000002c7805 */ /* 0x000fe4000001ff00 */
[----:B------:R-:W-:-:S02]  /*1810*/  CS2R R46, SRZ ;  /* 0x00000000002e7805 */ /* 0x000fc4000001ff00 */
[----:B------:R-:W-:Y:S02]  /*1820*/  CS2R R48, SRZ ;  /* 0x0000000000307805 */ /* 0x000fe4000001ff00 */
[----:B------:R-:W-:Y:S02]  /*1830*/  CS2R R50, SRZ ;  /* 0x0000000000327805 */ /* 0x000fe4000001ff00 */
[----:B------:R-:W-:Y:S02]  /*1840*/  CS2R R52, SRZ ;  /* 0x0000000000347805 */ /* 0x000fe4000001ff00 */
[----:B------:R-:W-:Y:S01]  /*1850*/  CS2R R54, SRZ ;  /* 0x0000000000367805 */ /* 0x000fe2000001ff00 */
[----:B------:R-:W-:-:S04]  /*1860*/  ULEA.HI UR10, UR8, UR8, URZ, 0x1 ;  /* 0x00000008080a7291 */ /* 0x000fc8000f8f083f */
[----:B------:R-:W-:Y:S02]  /*1870*/  ULOP3.LUT UR11, UR10, 0x1ffffe, URZ, 0xc0, !UPT ;  /* 0x001ffffe0a0b7892 */ /* 0x000fe4000f8ec03f */
[----:B0-----:R-:W-:Y:S02]  /*1880*/  ULEA UR10, UR13, UR12, 0x18 ;  /* 0x0000000c0d0a7291 */ /* 0x001fe4000f8ec03f */
[----:B------:R-:W-:-:S03]  /*1890*/  UIADD3 UR11, UR8, -UR11, URZ ;  /* 0x8000000b080b7290 */ /* 0x000fc6000fffe03f */
[----:B------:R-:W-:Y:S01]  /*18a0*/  UMOV UR8, URZ ;  /* 0x0000003f00087c82 */ /* 0x000fe20008000000 */
[----:B------:R-:W-:-:S04]  /*18b0*/  ULEA UR11, UR11, UR10, 0xb ;  /* 0x0000000a0b0b7291 */ /* 0x000fc8000f8e583f */
[----:B------:R-:W-:-:S04]  /*18c0*/  UIADD3 UR11, UR11, 0x300, URZ ;  /* 0x000003000b0b7890 */ /* 0x000fc8000fffe03f */
[----:B------:R-:W-:-:S04]  /*18d0*/  USHF.R.U32.HI UR11, URZ, 0x4, UR11 ;  /* 0x000000043f0b7899 */ /* 0x000fc8000801160b */
[----:B------:R-:W-:Y:S01]  /*18e0*/  ULOP3.LUT UR11, UR11, 0x3fff, URZ, 0xc0, !UPT ;  /* 0x00003fff0b0b7892 */ /* 0x000fe2000f8ec03f */
[----:B------:R-:W-:Y:S11]  /*18f0*/  @!P1 BRA `(.L_x_18) ;  /* 0x00000004005c9947 */ /* 0x000ff60003800000 */
[----:B------:R-:W-:-:S13]  /*1900*/  ISETP.NE.AND P2, PT, R81, 0x3, PT ;  /* 0x000000035100780c */ /* 0x000fda0003f45270 */
[----:B------:R-:W-:Y:S05]  /*1910*/  @!P2 BRA `(.L_x_19) ;  /* 0x000000000004a947 */ /* 0x000fea0003800000 */
[----:B------:R-:W-:Y:S01]  /*1920*/  BPT.TRAP 0x1 ;  /* 0x000000040000795c */ /* 0x000fe20000300000 */
.L_x_19:
[----:B------:R-:W-:Y:S01]  /*1930*/  ULEA UR6, UR5, UR10, 0x3 ;  /* 0x0000000a05067291 */ /* 0x000fe2000f8e183f */
[----:B------:R-:W-:-:S05]  /*1940*/  IMAD.U32 R8, RZ, RZ, UR4 ;  /* 0x00000004ff087e24 */ /* 0x000fca000f8e00ff */
[----:B------:R-:W-:-:S04]  /*1950*/  SHF.L.U32 R8, R8, 0x1f, RZ ;  /* 0x0000001f08087819 */ /* 0x000fc800000006ff */
[----:B------:R0:W1:Y:S01]  /*1960*/  SYNCS.PHASECHK.TRANS64.TRYWAIT P1, [UR6], R8 ;  /* 0x00000008ff0075a7 */ /* 0x0000620008020146 */
[----:B------:R-:W-:Y:S05]  /*1970*/  @!P2 BRA `(.L_x_20) ;  /* 0x000000000004a947 */ /* 0x000fea0003800000 */
[----:B------:R-:W-:Y:S01]  /*1980*/  BPT.TRAP 0x1 ;  /* 0x000000040000795c */ /* 0x000fe20000300000 */
.L_x_20:
[----:B-1----:R-:W-:Y:S05]  /*1990*/  @P1 BRA `(.L_x_21) ;  /* 0x0000000000081947 */ /* 0x002fea0003800000 */
[----:B------:R-:W1:Y:S02]  /*19a0*/  SYNCS.PHASECHK.TRANS64.TRYWAIT P1, [UR6], R8 ;  /* 0x00000008ff0075a7 */ /* 0x000e640008020146 */
[----:B-1----:R-:W-:Y:S05]  /*19b0*/  @!P1 BRA `(.L_x_22) ;  /* 0x0000006400a89947 */ /* 0x002fea0003800000 */
.L_x_21:
[----:B------:R-:W-:Y:S01]  /*19c0*/  UIADD3 UR6, UR10, 0x25300, URZ ;  /* 0x000253000a067890 */ /* 0x000fe2000fffe03f */
[----:B------:R-:W-:Y:S01]  /*19d0*/  WARPGROUP.ARRIVE ;  /* 0x00000000000079c5 */ /* 0x000fe20000000000 */
[----:B------:R-:W-:Y:S01]  /*19e0*/  ULDC UR7, c[0x0][0x50c] ;  /* 0x0001430000077ab9 */ /* 0x000fe20000000800 */
[----:B------:R-:W-:Y:S01]  /*19f0*/  ULOP3.LUT UR12, UR11, 0x10000, URZ, 0xfc, !UPT ;  /* 0x000100000b0c7892 */ /* 0x000fe2000f8efc3f */
[----:B------:R-:W-:Y:S01]  /*1a00*/  CS2R R14, SRZ ;  /* 0x00000000000e7805 */ /* 0x000fe2000001ff00 */
[----:B------:R-:W-:Y:S01]  /*1a10*/  UISETP.NE.AND UP0, UPT, UR7, 0x1, UPT ;  /* 0x000000010700788c */ /* 0x000fe2000bf05270 */
[----:B------:R-:W-:Y:S01]  /*1a20*/  CS2R R16, SRZ ;  /* 0x0000000000107805 */ /* 0x000fe2000001ff00 */
[----:B------:R-:W-:Y:S01]  /*1a30*/  USHF.R.U32.HI UR6, URZ, 0x4, UR6 ;  /* 0x000000043f067899 */ /* 0x000fe20008011606 */
[----:B------:R-:W-:Y:S01]  /*1a40*/  CS2R R18, SRZ ;  /* 0x0000000000127805 */ /* 0x000fe2000001ff00 */
[----:B------:R-:W-:Y:S01]  /*1a50*/  USEL UR7, URZ, 0x1, UP0 ;  /* 0x000000013f077887 */ /* 0x000fe20008000000 */
[----:B------:R-:W-:Y:S01]  /*1a60*/  CS2R R20, SRZ ;  /* 0x0000000000147805 */ /* 0x000fe2000001ff00 */
[----:B------:R-:W-:Y:S01]  /*1a70*/  ULOP3.LUT UR6, UR6, 0x3fff, URZ, 0xc0, !UPT ;  /* 0x00003fff06067892 */ /* 0x000fe2000f8ec03f */
[----:B------:R-:W-:Y:S01]  /*1a80*/  CS2R R56, SRZ ;  /* 0x0000000000387805 */ /* 0x000fe2000001ff00 */
[----:B------:R-:W-:Y:S01]  /*1a90*/  ULEA UR12, UR5, UR12, 0x8 ;  /* 0x0000000c050c7291 */ /* 0x000fe2000f8e403f */
[----:B------:R-:W-:Y:S01]  /*1aa0*/  CS2R R58, SRZ ;  /* 0x00000000003a7805 */ /* 0x000fe2000001ff00 */
[----:B------:R-:W-:Y:S01]  /*1ab0*/  ULOP3.LUT UR6, UR6, 0x10000, URZ, 0xfc, !UPT ;  /* 0x0001000006067892 */ /* 0x000fe2000f8efc3f */
[----:B------:R-:W-:Y:S01]  /*1ac0*/  ISETP.NE.AND P1, PT, RZ, UR7, PT ;  /* 0x00000007ff007c0c */ /* 0x000fe2000bf25270 */
[----:B------:R-:W-:Y:S01]  /*1ad0*/  UMOV UR13, 0xc0000010 ;  /* 0xc0000010000d7882 */ /* 0x000fe20000000000 */
[----:B------:R-:W-:Y:S01]  /*1ae0*/  UMOV UR15, 0xc0000010 ;  /* 0xc0000010000f7882 */ /* 0x000fe20000000000 */
[----:B------:R-:W-:Y:S01]  /*1af0*/  ULEA UR14, UR5, UR6, 0x7 ;  /* 0x00000006050e7291 */ /* 0x000fe2000f8e383f */
[----:B------:R-:W-:-:S02]  /*1b00*/  CS2R R60, SRZ ;  /* 0x00000000003c7805 */ /* 0x000fc4000001ff00 */
[----:B------:R-:W-:Y:S01]  /*1b10*/  CS2R R62, SRZ ;  /* 0x00000000003e7805 */ /* 0x000fe2000001ff00 */
[----:B------:R-:W-:Y:S01]  /*1b20*/  UMOV UR6, 0x1 ;  /* 0x0000000100067882 */ /* 0x000fe20000000000 */
[----:B------:R-:W-:Y:S02]  /*1b30*/  CS2R R64, SRZ ;  /* 0x0000000000407805 */ /* 0x000fe4000001ff00 */
[----:B------:R-:W-:Y:S02]  /*1b40*/  CS2R R66, SRZ ;  /* 0x0000000000427805 */ /* 0x000fe4000001ff00 */
[----:B------:R-:W-:Y:S01]  /*1b50*/  CS2R R68, SRZ ;  /* 0x0000000000447805 */ /* 0x000fe2000001ff00 */
[----:B------:R-:W-:Y:S01]  /*1b60*/  IMAD.MOV.U32 R70, RZ, RZ, RZ ;  /* 0x000000ffff467224 */ /* 0x000fe200078e00ff */
[----:B------:R-:W-:Y:S01]  /*1b70*/  CS2R R72, SRZ ;  /* 0x0000000000487805 */ /* 0x000fe2000001ff00 */
[----:B------:R-:W-:Y:S01]  /*1b80*/  QGMMA.64x64x32.F32.E4M3.E4M3 R24, gdesc[UR12], RZ, !UPT, gsb0 ;  /* 0x00e000000c1879f3 */ /* 0x000fe2000c0008ff */
[----:B------:R-:W-:-:S02]  /*1b90*/  CS2R R74, SRZ ;  /* 0x00000000004a7805 */ /* 0x000fc4000001ff00 */
[----:B------:R-:W-:Y:S02]  /*1ba0*/  CS2R R76, SRZ ;  /* 0x00000000004c7805 */ /* 0x000fe4000001ff00 */
[----:B------:R-:W-:Y:S01]  /*1bb0*/  CS2R R78, SRZ ;  /* 0x00000000004e7805 */ /* 0x000fe2000001ff00 */
[----:B------:R-:W-:Y:S01]  /*1bc0*/  IMAD.MOV.U32 R80, RZ, RZ, RZ ;  /* 0x000000ffff507224 */ /* 0x000fe200078e00ff */
[----:B------:R-:W-:Y:S06]  /*1bd0*/  @!P1 BRA `(.L_x_23) ;  /* 0x0000000000889947 */ /* 0x000fec0003800000 */
[----:B------:R-:W-:Y:S02]  /*1be0*/  WARPGROUP.DEPBAR.LE gsb0, 0x0 ;  /* 0x00008000000079c5 */ /* 0x000fe40000010000 */
[----:B------:R-:W-:-:S01]  /*1bf0*/  FADD R79, RZ, R24 ;  /* 0x00000018ff4f7221 */ /* 0x000fc20000000000 */
[----:B------:R-:W-:Y:S01]  /*1c00*/  FADD R80, RZ, R25 ;  /* 0x00000019ff507221 */ /* 0x000fe20000000000 */
        /* <DEDUP_REMOVED lines=30> */
[----:B------:R-:W-:-:S06]  /*1df0*/  UMOV UR6, URZ ;  /* 0x0000003f00067c82 */ /* 0x000fcc0008000000 */
.L_x_23:
[----:B------:R-:W-:-:S04]  /*1e00*/  UIADD3 UR16, UR5, 0x1, URZ ;  /* 0x0000000105107890 */ /* 0x000fc8000fffe03f */
[----:B------:R-:W-:-:S04]  /*1e10*/  UISETP.NE.AND UP0, UPT, UR16, 0x25, UPT ;  /* 0x000000251000788c */ /* 0x000fc8000bf05270 */
[----:B------:R-:W-:Y:S02]  /*1e20*/  USEL UR8, URZ, 0x1, UP0 ;  /* 0x000000013f087887 */ /* 0x000fe40008000000 */
[----:B------:R-:W-:Y:S02]  /*1e30*/  USEL UR16, UR16, URZ, UP0 ;  /* 0x0000003f10107287 */ /* 0x000fe40008000000 */
[----:B------:R-:W-:-:S06]  /*1e40*/  ULOP3.LUT UR8, UR4, UR8, URZ, 0x3c, !UPT ;  /* 0x0000000804087292 */ /* 0x000fcc000f8e3c3f */
[----:B------:R-:W-:Y:S01]  /*1e50*/  IMAD.U32 R22, RZ, RZ, UR8 ;  /* 0x00000008ff167e24 */ /* 0x000fe2000f8e00ff */
[----:B------:R-:W-:-:S06]  /*1e60*/  UMOV UR8, 0x1 ;  /* 0x0000000100087882 */ /* 0x000fcc0000000000 */
.L_x_18:
[----:B------:R-:W-:-:S04]  /*1e70*/  UISETP.LT.AND UP0, UPT, UR9, 0x1, UPT ;  /* 0x000000010900788c */ /* 0x000fc8000bf01270 */
[----:B------:R-:W-:-:S04]  /*1e80*/  USEL UR12, UR9, 0x1, UP0 ;  /* 0x00000001090c7887 */ /* 0x000fc80008000000 */
[----:B------:R-:W-:-:S04]  /*1e90*/  UIADD3 UR12, UR9, -UR12, URZ ;  /* 0x8000000c090c7290 */ /* 0x000fc8000fffe03f */
[----:B------:R-:W-:-:S06]  /*1ea0*/  UISETP.GE.AND UP0, UPT, UR12, 0x1, UPT ;  /* 0x000000010c00788c */ /* 0x000fcc000bf06270 */
[----:B------:R-:W-:-:S13]  /*1eb0*/  PLOP3.LUT P1, PT, PT, PT, UP0, 0x80, 0x0 ;  /* 0x000000000000781c */ /* 0x000fda0003f2f008 */
[----:B------:R-:W-:Y:S05]  /*1ec0*/  @!P1 BRA `(.L_x_24) ;  /* 0x0000000400709947 */ /* 0x000fea0003800000 */
[----:B01----:R-:W-:Y:S01]  /*1ed0*/  IMAD.U32 R8, RZ, RZ, UR12 ;  /* 0x0000000cff087e24 */ /* 0x003fe2000f8e00ff */
[----:B------:R-:W-:Y:S01]  /*1ee0*/  ULDC UR17, c[0x0][0x50c] ;  /* 0x0001430000117ab9 */ /* 0x000fe20000000800 */
[----:B------:R-:W-:-:S07]  /*1ef0*/  IMAD.U32 R9, RZ, RZ, UR5 ;  /* 0x00000005ff097e24 */ /* 0x000fce000f8e00ff */
.L_x_32:
[----:B------:R-:W-:-:S13]  /*1f00*/  ISETP.NE.AND P2, PT, R81, 0x3, PT ;  /* 0x000000035100780c */ /* 0x000fda0003f45270 */
[----:B0-----:R-:W-:Y:S05]  /*1f10*/  @!P2 BRA `(.L_x_25) ;  /* 0x000000000004a947 */ /* 0x001fea0003800000 */
[----:B------:R-:W-:Y:S01]  /*1f20*/  BPT.TRAP 0x1 ;  /* 0x000000040000795c */ /* 0x000fe20000300000 */
.L_x_25:
[----:B------:R-:W0:Y:S01]  /*1f30*/  S2UR UR12, SR_CgaCtaId ;  /* 0x00000000000c79c3 */ /* 0x000e220000008800 */
[----:B------:R-:W-:Y:S01]  /*1f40*/  UMOV UR10, 0x400 ;  /* 0x00000400000a7882 */ /* 0x000fe20000000000 */
[----:B------:R-:W-:Y:S01]  /*1f50*/  SHF.L.U32 R10, R22, 0x1f, RZ ;  /* 0x0000001f160a7819 */ /* 0x000fe200000006ff */
[----:B0-----:R-:W-:-:S04]  /*1f60*/  ULEA UR10, UR12, UR10, 0x18 ;  /* 0x0000000a0c0a7291 */ /* 0x001fc8000f8ec03f */
[----:B------:R-:W-:-:S09]  /*1f70*/  ULEA UR12, UR16, UR10, 0x3 ;  /* 0x0000000a100c7291 */ /* 0x000fd2000f8e183f */
[----:B------:R0:W1:Y:S01]  /*1f80*/  SYNCS.PHASECHK.TRANS64.TRYWAIT P1, [UR12], R10 ;  /* 0x0000000aff0075a7 */ /* 0x000062000802014c */
[----:B------:R-:W-:Y:S05]  /*1f90*/  @!P2 BRA `(.L_x_26) ;  /* 0x000000000004a947 */ /* 0x000fea0003800000 */
[----:B------:R-:W-:Y:S01]  /*1fa0*/  BPT.TRAP 0x1 ;  /* 0x000000040000795c */ /* 0x000fe20000300000 */
.L_x_26:
[----:B-1----:R-:W-:Y:S05]  /*1fb0*/  @P1 BRA `(.L_x_27) ;  /* 0x0000000000081947 */ /* 0x002fea0003800000 */
[----:B------:R-:W1:Y:S02]  /*1fc0*/  SYNCS.PHASECHK.TRANS64.TRYWAIT P1, [UR12], R10 ;  /* 0x0000000aff0075a7 */ /* 0x000e64000802014c */
[----:B-1----:R-:W-:Y:S05]  /*1fd0*/  @!P1 BRA `(.L_x_28) ;  /* 0x0000006000389947 */ /* 0x002fea0003800000 */
.L_x_27:
[----:B------:R-:W-:Y:S01]  /*1fe0*/  UIADD3 UR12, UR10, 0x25300, URZ ;  /* 0x000253000a0c7890 */ /* 0x000fe2000fffe03f */
[----:B------:R-:W-:Y:S01]  /*1ff0*/  WARPGROUP.ARRIVE ;  /* 0x00000000000079c5 */ /* 0x000fe20000000000 */
[----:B------:R-:W-:Y:S02]  /*2000*/  UISETP.NE.AND UP0, UPT, UR7, URZ, UPT ;  /* 0x0000003f0700728c */ /* 0x000fe4000bf05270 */
[----:B------:R-:W-:Y:S02]  /*2010*/  USHF.R.U32.HI UR12, URZ, 0x4, UR12 ;  /* 0x000000043f0c7899 */ /* 0x000fe4000801160c */
[----:B------:R-:W-:Y:S02]  /*2020*/  USEL UR8, UR8, URZ, !UP0 ;  /* 0x0000003f08087287 */ /* 0x000fe4000c000000 */
[----:B------:R-:W-:Y:S02]  /*2030*/  ULOP3.LUT UR7, UR12, 0x3fff, URZ, 0xc0, !UPT ;  /* 0x00003fff0c077892 */ /* 0x000fe4000f8ec03f */
[----:B------:R-:W-:-:S02]  /*2040*/  ULOP3.LUT UR12, UR11, 0x10000, URZ, 0xfc, !UPT ;  /* 0x000100000b0c7892 */ /* 0x000fc4000f8efc3f */
[----:B------:R-:W-:Y:S02]  /*2050*/  ULOP3.LUT UR7, UR7, 0x10000, URZ, 0xfc, !UPT ;  /* 0x0001000007077892 */ /* 0x000fe4000f8efc3f */
[----:B------:R-:W-:Y:S02]  /*2060*/  UISETP.NE.U32.AND UP0, UPT, UR8, URZ, UPT ;  /* 0x0000003f0800728c */ /* 0x000fe4000bf05070 */
[----:B------:R-:W-:Y:S02]  /*2070*/  ULEA UR12, UR16, UR12, 0x8 ;  /* 0x0000000c100c7291 */ /* 0x000fe4000f8e403f */
[----:B------:R-:W-:Y:S01]  /*2080*/  ULEA UR14, UR16, UR7, 0x7 ;  /* 0x00000007100e7291 */ /* 0x000fe2000f8e383f */
[----:B------:R-:W-:Y:S01]  /*2090*/  UMOV UR13, 0xc0000010 ;  /* 0xc0000010000d7882 */ /* 0x000fe20000000000 */
[----:B------:R-:W-:Y:S01]  /*20a0*/  UMOV UR15, 0xc0000010 ;  /* 0xc0000010000f7882 */ /* 0x000fe20000000000 */
[----:B------:R-:W-:-:S06]  /*20b0*/  UIADD3 UR6, UR6, 0x1, URZ ;  /* 0x0000000106067890 */ /* 0x000fcc000fffe03f */
[----:B------:R-:W-:Y:S01]  /*20c0*/  QGMMA.64x64x32.F32.E4M3.E4M3 R24, gdesc[UR12], R24, UP0, gsb0 ;  /* 0x00e000000c1879f3 */ /* 0x000fe2000b800818 */
[----:B------:R-:W-:-:S04]  /*20d0*/  UISETP.NE.AND UP0, UPT, UR6, UR17, UPT ;  /* 0x000000110600728c */ /* 0x000fc8000bf05270 */
[----:B------:R-:W-:-:S06]  /*20e0*/  USEL UR7, URZ, 0x1, UP0 ;  /* 0x000000013f077887 */ /* 0x000fcc0008000000 */
[----:B------:R-:W-:Y:S01]  /*20f0*/  ISETP.NE.AND P1, PT, RZ, UR7, PT ;  /* 0x00000007ff007c0c */ /* 0x000fe2000bf25270 */
[----:B------:R-:W-:-:S12]  /*2100*/  WARPGROUP.DEPBAR.LE gsb0, 0x1 ;  /* 0x00008000000079c5 */ /* 0x000fd80000010100 */
[----:B------:R-:W-:Y:S05]  /*2110*/  @!P1 BRA `(.L_x_29) ;  /* 0x0000000000889947 */ /* 0x000fea0003800000 */
[----:B------:R-:W-:Y:S02]  /*2120*/  WARPGROUP.DEPBAR.LE gsb0, 0x0 ;  /* 0x00008000000079c5 */ /* 0x000fe40000010000 */
[----:B------:R-:W-:-:S01]  /*2130*/  FADD R79, R24, R79 ;  /* 0x0000004f184f7221 */ /* 0x000fc20000000000 */
[----:B------:R-:W-:Y:S01]  /*2140*/  FADD R80, R25, R80 ;  /* 0x0000005019507221 */ /* 0x000fe20000000000 */
        /* <DEDUP_REMOVED lines=30> */
[----:B------:R-:W-:-:S06]  /*2330*/  UMOV UR6, URZ ;  /* 0x0000003f00067c82 */ /* 0x000fcc0008000000 */
.L_x_29:
[----:B------:R-:W-:Y:S05]  /*2340*/  @!P2 BRA `(.L_x_30) ;  /* 0x000000000004a947 */ /* 0x000fea0003800000 */
[----:B------:R-:W-:Y:S01]  /*2350*/  BPT.TRAP 0x1 ;  /* 0x000000040000795c */ /* 0x000fe20000300000 */
.L_x_30:
[----:B01----:R-:W-:Y:S02]  /*2360*/  @P0 LEA R10, R9, UR10, 0x3 ;  /* 0x0000000a090a0c11 */ /* 0x003fe4000f8e18ff */
[----:B------:R-:W-:-:S03]  /*2370*/  ISETP.GT.U32.AND P1, PT, R2, 0x1, PT ;  /* 0x000000010200780c */ /* 0x000fc60003f24070 */
[----:B------:R-:W-:-:S05]  /*2380*/  @P0 VIADD R13, R10, 0x128 ;  /* 0x000001280a0d0836 */ /* 0x000fca0000000000 */
[----:B------:R-:W-:-:S04]  /*2390*/  @P0 PRMT R13, R6, 0x654, R13 ;  /* 0x00000654060d0816 */ /* 0x000fc8000000000d */
[----:B------:R0:W-:Y:S01]  /*23a0*/  @P0 SYNCS.ARRIVE.TRANS64.RED.A1T0 RZ, [R13+URZ], RZ ;  /* 0x000000ff0dff09a7 */ /* 0x0001e2000810043f */
[----:B------:R-:W-:Y:S05]  /*23b0*/  @P1 BRA `(.L_x_31) ;  /* 0x0000000000041947 */ /* 0x000fea0003800000 */
[----:B------:R-:W-:Y:S01]  /*23c0*/  BPT.TRAP 0x1 ;  /* 0x000000040000795c */ /* 0x000fe20000300000 */
.L_x_31:
[----:B------:R-:W-:Y:S01]  /*23d0*/  UIADD3 UR16, UR16, 0x1, URZ ;  /* 0x0000000110107890 */ /* 0x000fe2000fffe03f */
[C---:B------:R-:W-:Y:S01]  /*23e0*/  ISETP.GT.AND P2, PT, R8.reuse, 0x1, PT ;  /* 0x000000010800780c */ /* 0x040fe20003f44270 */
[----:B------:R-:W-:Y:S02]  /*23f0*/  VIADD R9, R9, 0x1 ;  /* 0x0000000109097836 */ /* 0x000fe40000000000 */
[----:B------:R-:W-:Y:S01]  /*2400*/  UISETP.NE.AND UP0, UPT, UR16, 0x25, UPT ;  /* 0x000000251000788c */ /* 0x000fe2000bf05270 */
[----:B------:R-:W-:Y:S02]  /*2410*/  VIADD R8, R8, 0xffffffff ;  /* 0xffffffff08087836 */ /* 0x000fe40000000000 */
[C---:B------:R-:W-:Y:S01]  /*2420*/  ISETP.NE.AND P1, PT, R9.reuse, 0x25, PT ;  /* 0x000000250900780c */ /* 0x040fe20003f25270 */
[----:B------:R-:W-:Y:S02]  /*2430*/  USEL UR8, URZ, 0x1, UP0 ;  /* 0x000000013f087887 */ /* 0x000fe40008000000 */
[----:B------:R-:W-:Y:S01]  /*2440*/  USEL UR16, UR16, URZ, UP0 ;  /* 0x0000003f10107287 */ /* 0x000fe20008000000 */
[----:B------:R-:W-:-:S03]  /*2450*/  SEL R9, R9, RZ, P1 ;  /* 0x000000ff09097207 */ /* 0x000fc60000800000 */
[----:B------:R-:W-:Y:S01]  /*2460*/  LOP3.LUT R22, R22, UR8, RZ, 0x3c, !PT ;  /* 0x0000000816167c12 */ /* 0x000fe2000f8e3cff */
[----:B------:R-:W-:Y:S01]  /*2470*/  UMOV UR8, 0x1 ;  /* 0x0000000100087882 */ /* 0x000fe20000000000 */
[----:B------:R-:W-:Y:S06]  /*2480*/  @P2 BRA `(.L_x_32) ;  /* 0xfffffff8009c2947 */ /* 0x000fec000383ffff */
.L_x_24:
[----:B------:R-:W-:Y:S01]  /*2490*/  UISETP.NE.AND UP0, UPT, UR6, URZ, UPT ;  /* 0x0000003f0600728c */ /* 0x000fe2000bf05270 */
[----:B01----:R-:W0:Y:S03]  /*24a0*/  LDC R8, c[0x0][0x28c] ;  /* 0x0000a300ff087b82 */ /* 0x003e260000000800 */
[----:B------:R-:W-:-:S06]  /*24b0*/  USEL UR6, URZ, 0x1, !UP0 ;  /* 0x000000013f067887 */ /* 0x000fcc000c000000 */
[----:B------:R-:W-:Y:S02]  /*24c0*/  ISETP.NE.AND P1, PT, RZ, UR6, PT ;  /* 0x00000006ff007c0c */ /* 0x000fe4000bf25270 */
[----:B0-----:R-:W-:-:S11]  /*24d0*/  ISETP.GE.AND P2, PT, R8, 0x1, PT ;  /* 0x000000010800780c */ /* 0x001fd60003f46270 */
[----:B------:R-:W-:Y:S05]  /*24e0*/  @!P1 BRA `(.L_x_33) ;  /* 0x0000000000849947 */ /* 0x000fea0003800000 */
[----:B------:R-:W-:Y:S02]  /*24f0*/  WARPGROUP.DEPBAR.LE gsb0, 0x0 ;  /* 0x00008000000079c5 */ /* 0x000fe40000010000 */
[----:B------:R-:W-:Y:S01]  /*2500*/  FADD R79, R24, R79 ;  /* 0x0000004f184f7221 */ /* 0x000fe20000000000 */
        /* <DEDUP_REMOVED lines=30> */
[----:B------:R-:W-:-:S07]  /*26f0*/  FADD R14, R14, R55 ;  /* 0x000000370e0e7221 */ /* 0x000fce0000000000 */
.L_x_33:
[----:B------:R-:W-:Y:S02]  /*2700*/  WARPGROUP.DEPBAR.LE gsb0, 0x0 ;  /* 0x00008000000079c5 */ /* 0x000fe40000010000 */
[----:B------:R-:W-:Y:S05]  /*2710*/  @!P2 BRA `(.L_x_34) ;  /* 0x000000000058a947 */ /* 0x000fea0003800000 */
[----:B------:R-:W-:-:S13]  /*2720*/  ISETP.NE.AND P1, PT, R81, 0x3, PT ;  /* 0x000000035100780c */ /* 0x000fda0003f25270 */
[----:B------:R-:W-:Y:S05]  /*2730*/  @!P1 BRA `(.L_x_35) ;  /* 0x0000000000049947 */ /* 0x000fea0003800000 */
[----:B------:R-:W-:Y:S01]  /*2740*/  BPT.TRAP 0x1 ;  /* 0x000000040000795c */ /* 0x000fe20000300000 */
.L_x_35:
[----:B------:R-:W-:Y:S01]  /*2750*/  BSSY B0, `(.L_x_36) ;  /* 0x0000010000007945 */ /* 0x000fe20003800000 */
[----:B------:R-:W-:-:S03]  /*2760*/  ISETP.GT.U32.AND P1, PT, R2, 0x1, PT ;  /* 0x000000010200780c */ /* 0x000fc60003f24070 */
[----:B------:R-:W-:Y:S10]  /*2770*/  @!P0 BRA `(.L_x_37) ;  /* 0x0000000000348947 */ /* 0x000ff40003800000 */
[----:B------:R-:W-:-:S04]  /*2780*/  UISETP.LT.AND UP0, UPT, UR9, 0x1, UPT ;  /* 0x000000010900788c */ /* 0x000fc8000bf01270 */
[----:B------:R-:W-:-:S04]  /*2790*/  USEL UR8, UR9, 0x1, UP0 ;  /* 0x0000000109087887 */ /* 0x000fc80008000000 */
[----:B------:R-:W-:-:S04]  /*27a0*/  UIADD3 UR8, UR5, UR9, -UR8 ;  /* 0x0000000905087290 */ /* 0x000fc8000fffe808 */
[----:B------:R-:W-:-:S04]  /*27b0*/  UIMAD.WIDE.U32 UR6, UR8, -0x45306eb3, URZ ;  /* 0xbacf914d080678a5 */ /* 0x000fc8000f8e003f */
[----:B------:R-:W-:-:S04]  /*27c0*/  UIADD3 UR6, UR8, -UR7, URZ ;  /* 0x8000000708067290 */ /* 0x000fc8000fffe03f */
[----:B------:R-:W-:-:S04]  /*27d0*/  ULEA.HI UR6, UR6, UR7, URZ, 0x1f ;  /* 0x0000000706067291 */ /* 0x000fc8000f8ff83f */
[----:B------:R-:W-:-:S04]  /*27e0*/  USHF.R.U32.HI UR6, URZ, 0x5, UR6 ;  /* 0x000000053f067899 */ /* 0x000fc80008011606 */
[----:B------:R-:W-:-:S04]  /*27f0*/  UIMAD UR6, UR6, -0x25, UR8 ;  /* 0xffffffdb060678a4 */ /* 0x000fc8000f8e0208 */
[----:B------:R-:W-:-:S04]  /*2800*/  ULEA UR6, UR6, UR10, 0x3 ;  /* 0x0000000a06067291 */ /* 0x000fc8000f8e183f */
[----:B------:R-:W-:-:S06]  /*2810*/  UIADD3 UR6, UR6, 0x128, URZ ;  /* 0x0000012806067890 */ /* 0x000fcc000fffe03f */
[----:B------:R-:W-:-:S05]  /*2820*/  IMAD.U32 R9, RZ, RZ, UR6 ;  /* 0x00000006ff097e24 */ /* 0x000fca000f8e00ff */
[----:B------:R-:W-:-:S04]  /*2830*/  PRMT R8, R6, 0x654, R9 ;  /* 0x0000065406087816 */ /* 0x000fc80000000009 */
[----:B------:R0:W-:Y:S03]  /*2840*/  SYNCS.ARRIVE.TRANS64.RED.A1T0 RZ, [R8+URZ], RZ ;  /* 0x000000ff08ff79a7 */ /* 0x0001e6000810043f */
.L_x_37:
[----:B------:R-:W-:Y:S05]  /*2850*/  BSYNC B0 ;  /* 0x0000000000007941 */ /* 0x000fea0003800000 */
.L_x_36:
[----:B------:R-:W-:Y:S05]  /*2860*/  @P1 BRA `(.L_x_34) ;  /* 0x0000000000041947 */ /* 0x000fea0003800000 */
[----:B------:R-:W-:Y:S01]  /*2870*/  BPT.TRAP 0x1 ;  /* 0x000000040000795c */ /* 0x000fe20000300000 */
.L_x_34:
[----:B------:R-:W1:Y:S01]  /*2880*/  LDC R22, c[0x0][0x288] ;  /* 0x0000a200ff167b82 */ /* 0x000e620000000800 */
[--C-:B0-----:R-:W-:Y:S01]  /*2890*/  SHF.R.U32.HI R8, RZ, 0x2, R0.reuse ;  /* 0x00000002ff087819 */ /* 0x101fe20000011600 */
[----:B------:R-:W-:Y:S01]  /*28a0*/  IMAD.SHL.U32 R27, R12, 0x40, RZ ;  /* 0x000000400c1b7824 */ /* 0x000fe200078e00ff */
[C---:B------:R-:W-:Y:S01]  /*28b0*/  LOP3.LUT R10, R0.reuse, 0x60, RZ, 0xc0, !PT ;  /* 0x00000060000a7812 */ /* 0x040fe200078ec0ff */
[----:B------:R-:W-:Y:S01]  /*28c0*/  UIADD3 UR8, UR9, UR5, URZ ;  /* 0x0000000509087290 */ /* 0x000fe2000fffe03f */
[----:B------:R-:W-:Y:S01]  /*28d0*/  SHF.R.U32.HI R13, RZ, 0x7, R0 ;  /* 0x00000007ff0d7819 */ /* 0x000fe20000011600 */
[----:B------:R-:W-:Y:S01]  /*28e0*/  IMAD.SHL.U32 R12, R0, 0x2, RZ ;  /* 0x00000002000c7824 */ /* 0x000fe200078e00ff */
[----:B------:R-:W-:Y:S01]  /*28f0*/  LOP3.LUT R9, R8, 0x7, RZ, 0xc0, !PT ;  /* 0x0000000708097812 */ /* 0x000fe200078ec0ff */
[----:B------:R-:W-:Y:S01]  /*2900*/  UISETP.GT.U32.AND UP0, UPT, UR8, 0x24, UPT ;  /* 0x000000240800788c */ /* 0x000fe2000bf04070 */
[----:B------:R-:W-:Y:S01]  /*2910*/  SHF.R.U32.HI R10, RZ, 0x1, R10 ;  /* 0x00000001ff0a7819 */ /* 0x000fe2000001160a */
[----:B------:R-:W-:Y:S01]  /*2920*/  UIMAD.WIDE.U32 UR6, UR8, -0x45306eb3, URZ ;  /* 0xbacf914d080678a5 */ /* 0x000fe2000f8e003f */
[----:B------:R-:W-:Y:S01]  /*2930*/  LOP3.LUT R8, R13, 0x1, RZ, 0xc0, !PT ;  /* 0x000000010d087812 */ /* 0x000fe200078ec0ff */
[----:B------:R-:W-:Y:S01]  /*2940*/  ULDC UR12, c[0x0][0x284] ;  /* 0x0000a100000c7ab9 */ /* 0x000fe20000000800 */
[----:B------:R-:W-:Y:S01]  /*2950*/  IADD3 R13, RZ, -R10, -R9 ;  /* 0x8000000aff0d7210 */ /* 0x000fe20007ffe809 */
[----:B------:R-:W-:Y:S01]  /*2960*/  UISETP.LT.U32.AND UP0, UPT, UR9, 0x25, UP0 ;  /* 0x000000250900788c */ /* 0x000fe20008701070 */
[----:B------:R-:W-:Y:S01]  /*2970*/  SHF.R.S32.HI R30, RZ, 0x1f, R71 ;  /* 0x0000001fff1e7819 */ /* 0x000fe20000011447 */
[C---:B------:R-:W-:Y:S01]  /*2980*/  IMAD.SHL.U32 R24, R8.reuse, 0x40, RZ ;  /* 0x0000004008187824 */ /* 0x040fe200078e00ff */
[----:B------:R-:W-:Y:S01]  /*2990*/  UIADD3 UR5, UR8, -UR7, URZ ;  /* 0x8000000708057290 */ /* 0x000fe2000fffe03f */
[----:B------:R-:W-:Y:S01]  /*29a0*/  IMAD R25, R8, -0x40, R13 ;  /* 0xffffffc008197824 */ /* 0x000fe200078e020d */
[----:B------:R-:W-:Y:S01]  /*29b0*/  LOP3.LUT R8, R0, 0x3, RZ, 0xc0, !PT ;  /* 0x0000000300087812 */ /* 0x000fe200078ec0ff */
[----:B------:R-:W-:Y:S01]  /*29c0*/  UISETP.GE.U32.AND UP1, UPT, UR9, 0x25, UPT ;  /* 0x000000250900788c */ /* 0x000fe2000bf26070 */
[----:B------:R-:W-:Y:S01]  /*29d0*/  LOP3.LUT R12, R27, 0x6, R12, 0xf8, !PT ;  /* 0x000000061b0c7812 */ /* 0x000fe200078ef80c */
[----:B------:R-:W-:Y:S01]  /*29e0*/  USEL UR6, URZ, 0x1, !UP0 ;  /* 0x000000013f067887 */ /* 0x000fe2000c000000 */
[----:B------:R-:W-:Y:S01]  /*29f0*/  IMAD.WIDE R28, R11, 0x80, RZ ;  /* 0x000000800b1c7825 */ /* 0x000fe200078e02ff */
[----:B-1----:R-:W-:Y:S01]  /*2a00*/  ISETP.GE.AND P1, PT, R27, R22, PT ;  /* 0x000000161b00720c */ /* 0x002fe20003f26270 */
[----:B------:R-:W-:Y:S01]  /*2a10*/  ULEA.HI UR5, UR5, UR7, URZ, 0x1f ;  /* 0x0000000705057291 */ /* 0x000fe2000f8ff83f */
[----:B------:R-:W-:Y:S01]  /*2a20*/  SHF.R.S32.HI R13, RZ, 0x1f, R12 ;  /* 0x0000001fff0d7819 */ /* 0x000fe2000001140c */
[----:B------:R-:W-:Y:S01]  /*2a30*/  IMAD R26, R8, -0x2, R22 ;  /* 0xfffffffe081a7824 */ /* 0x000fe200078e0216 */
[----:B------:R-:W-:Y:S01]  /*2a40*/  ULDC.64 UR10, c[0x0][0x5d0] ;  /* 0x00017400000a7ab9 */ /* 0x000fe20000000a00 */
[----:B------:R-:W-:Y:S01]  /*2a50*/  IMAD.SHL.U32 R22, R11, 0x80, RZ ;  /* 0x000000800b167824 */ /* 0x000fe200078e00ff */
[----:B------:R-:W-:Y:S01]  /*2a60*/  ULOP3.LUT UR4, UR4, UR6, URZ, 0x3c, !UPT ;  /* 0x0000000604047292 */ /* 0x000fe2000f8e3c3f */
[----:B------:R-:W-:Y:S01]  /*2a70*/  IMAD R8, R30, UR10, RZ ;  /* 0x0000000a1e087c24 */ /* 0x000fe2000f8e02ff */
[----:B------:R-:W-:Y:S01]  /*2a80*/  USHF.R.U32.HI UR5, URZ, 0x5, UR5 ;  /* 0x000000053f057899 */ /* 0x000fe20008011605 */
[----:B------:R-:W-:Y:S01]  /*2a90*/  LOP3.LUT R23, R24, 0x40, R9, 0xe2, !PT ;  /* 0x0000004018177812 */ /* 0x000fe200078ee209 */
[----:B------:R-:W-:Y:S01]  /*2aa0*/  IMAD.IADD R26, R26, 0x1, -R27 ;  /* 0x000000011a1a7824 */ /* 0x000fe200078e0a1b */
[C---:B------:R-:W-:Y:S01]  /*2ab0*/  ISETP.GE.OR P1, PT, R22.reuse, UR12, P1 ;  /* 0x0000000c16007c0c */ /* 0x040fe20008f26670 */
[C---:B------:R-:W-:Y:S01]  /*2ac0*/  IMAD R11, R71.reuse, UR11, R8 ;  /* 0x0000000b470b7c24 */ /* 0x040fe2000f8e0208 */
[----:B------:R-:W-:Y:S01]  /*2ad0*/  @UP1 ULOP3.LUT UR4, UR4, 0x1, UR5, 0x78, !UPT ;  /* 0x0000000104041892 */ /* 0x000fe2000f8e7805 */
[----:B------:R-:W-:Y:S01]  /*2ae0*/  IMAD.WIDE.U32 R8, R71, UR10, R12 ;  /* 0x0000000a47087c25 */ /* 0x000fe2000f8e000c */
[----:B------:R-:W-:Y:S01]  /*2af0*/  UIMAD UR5, UR5, -0x25, UR8 ;  /* 0xffffffdb050578a4 */ /* 0x000fe2000f8e0208 */
[----:B------:R-:W-:-:S02]  /*2b00*/  IADD3 R25, -R22, UR12, R25 ;  /* 0x0000000c16197c10 */ /* 0x000fc4000fffe119 */
[----:B------:R-:W-:Y:S01]  /*2b10*/  LOP3.LUT R31, R28, R23, R10, 0xfe, !PT ;  /* 0x000000171c1f7212 */ /* 0x000fe200078efe0a */
[----:B------:R-:W-:Y:S02]  /*2b20*/  IMAD.IADD R9, R9, 0x1, R11 ;  /* 0x0000000109097824 */ /* 0x000fe400078e020b */
[----:B------:R-:W-:-:S03]  /*2b30*/  IMAD.MOV.U32 R24, RZ, RZ, -0x1 ;  /* 0xffffffffff187424 */ /* 0x000fc600078e00ff */
[----:B------:R-:W-:Y:S05]  /*2b40*/  @P1 BRA `(.L_x_38) ;  /* 0x0000002400941947 */ /* 0x000fea0003800000 */
[----:B------:R-:W0:Y:S01]  /*2b50*/  LDC.64 R22, c[0x0][0x5c8] ;  /* 0x00017200ff167b82 */ /* 0x000e220000000a00 */
[----:B------:R-:W-:Y:S01]  /*2b60*/  ULDC.64 UR6, c[0x0][0x5c0] ;  /* 0x0001700000067ab9 */ /* 0x000fe20000000a00 */
[----:B------:R-:W-:Y:S01]  /*2b70*/  BSSY B0, `(.L_x_38) ;  /* 0x0000262000007945 */ /* 0x000fe20003800000 */
[-C--:B0-----:R-:W-:Y:S02]  /*2b80*/  IMAD R10, R29, R22.reuse, RZ ;  /* 0x000000161d0a7224 */ /* 0x081fe400078e02ff */
[----:B------:R-:W-:-:S04]  /*2b90*/  IMAD.WIDE.U32 R8, R31, R22, R8 ;  /* 0x000000161f087225 */ /* 0x000fc800078e0008 */
[----:B------:R-:W-:Y:S01]  /*2ba0*/  IMAD R11, R31, R23, R10 ;  /* 0x000000171f0b7224 */ /* 0x000fe200078e020a */
[----:B------:R-:W-:Y:S02]  /*2bb0*/  LEA R10, P1, R22, R8, 0x3 ;  /* 0x00000008160a7211 */ /* 0x000fe400078218ff */
[----:B------:R-:W-:Y:S01]  /*2bc0*/  IADD3 R8, P2, R8, UR6, RZ ;  /* 0x0000000608087c10 */ /* 0x000fe2000ff5e0ff */
[----:B------:R-:W-:Y:S01]  /*2bd0*/  IMAD.IADD R9, R9, 0x1, R11 ;  /* 0x0000000109097824 */ /* 0x000fe200078e020b */
[----:B------:R-:W-:-:S04]  /*2be0*/  IADD3 R10, P3, R10, UR6, RZ ;  /* 0x000000060a0a7c10 */ /* 0x000fc8000ff7e0ff */
[----:B------:R-:W-:Y:S02]  /*2bf0*/  LEA.HI.X R11, R22, R9, R23, 0x3, P1 ;  /* 0x00000009160b7211 */ /* 0x000fe400008f1c17 */
[----:B---3-5:R-:W-:Y:S02]  /*2c00*/  FSETP.NEU.AND P1, PT, R7, RZ, PT ;  /* 0x000000ff0700720b */ /* 0x028fe40003f2d000 */
[----:B------:R-:W-:Y:S02]  /*2c10*/  IADD3.X R9, R9, UR7, RZ, P2, !PT ;  /* 0x0000000709097c10 */ /* 0x000fe400097fe4ff */
[----:B------:R-:W-:-:S09]  /*2c20*/  IADD3.X R11, R11, UR7, RZ, P3, !PT ;  /* 0x000000070b0b7c10 */ /* 0x000fd20009ffe4ff */
[----:B------:R-:W-:Y:S05]  /*2c30*/  @!P1 BRA `(.L_x_39) ;  /* 0x0000001c00149947 */ /* 0x000fea0003800000 */
[----:B------:R-:W-:Y:S01]  /*2c40*/  ULDC.64 UR6, c[0x0][0x5b8] ;  /* 0x00016e0000067ab9 */ /* 0x000fe20000000a00 */
[----:B------:R-:W-:Y:S01]  /*2c50*/  ISETP.GE.AND P2, PT, R26, 0x1, PT ;  /* 0x000000011a00780c */ /* 0x000fe20003f46270 */
[----:B------:R-:W-:Y:S01]  /*2c60*/  IMAD R30, R30, UR6, RZ ;  /* 0x000000061e1e7c24 */ /* 0x000fe2000f8e02ff */
[----:B------:R-:W-:Y:S01]  /*2c70*/  ULDC.64 UR10, c[0x0][0x5a8] ;  /* 0x00016a00000a7ab9 */ /* 0x000fe20000000a00 */
[----:B------:R-:W-:Y:S01]  /*2c80*/  IMAD.WIDE.U32 R22, R71, UR6, R12 ;  /* 0x0000000647167c25 */ /* 0x000fe2000f8e000c */
[----:B------:R-:W-:Y:S01]  /*2c90*/  ISETP.LT.OR P5, PT, R25, 0x1, !P2 ;  /* 0x000000011900780c */ /* 0x000fe200057a1670 */
[----:B------:R-:W-:Y:S02]  /*2ca0*/  BSSY B1, `(.L_x_40) ;  /* 0x000000c000017945 */ /* 0x000fe40003800000 */
[----:B------:R-:W-:Y:S01]  /*2cb0*/  IMAD R71, R71, UR7, R30 ;  /* 0x0000000747477c24 */ /* 0x000fe2000f8e021e */
[----:B------:R-:W-:Y:S02]  /*2cc0*/  ULDC.64 UR6, c[0x0][0x5b0] ;  /* 0x00016c0000067ab9 */ /* 0x000fe40000000a00 */
[----:B------:R-:W-:-:S02]  /*2cd0*/  IMAD R27, R29, UR6, RZ ;  /* 0x000000061d1b7c24 */ /* 0x000fc4000f8e02ff */
[----:B------:R-:W-:Y:S02]  /*2ce0*/  IMAD.IADD R23, R23, 0x1, R71 ;  /* 0x0000000117177824 */ /* 0x000fe400078e0247 */
[C---:B------:R-:W-:Y:S02]  /*2cf0*/  IMAD R27, R31.reuse, UR7, R27 ;  /* 0x000000071f1b7c24 */ /* 0x040fe4000f8e021b */
[----:B------:R-:W-:-:S03]  /*2d00*/  IMAD.WIDE.U32 R12, R31, UR6, R22 ;  /* 0x000000061f0c7c25 */ /* 0x000fc6000f8e0016 */
[----:B------:R-:W-:-:S04]  /*2d10*/  IADD3 R12, P1, R12, UR10, RZ ;  /* 0x0000000a0c0c7c10 */ /* 0x000fc8000ff3e0ff */
[--C-:B------:R-:W-:Y:S02]  /*2d20*/  IADD3.X R13, R13, UR11, R27.reuse, P1, !PT ;  /* 0x0000000b0d0d7c10 */ /* 0x100fe40008ffe41b */
[----:B------:R-:W-:Y:S01]  /*2d30*/  PRMT R27, RZ, 0x7610, R27 ;  /* 0x00007610ff1b7816 */ /* 0x000fe2000000001b */
[----:B------:R-:W-:Y:S06]  /*2d40*/  @P5 BRA `(.L_x_41) ;  /* 0x0000000000045947 */ /* 0x000fec0003800000 */
[----:B------:R0:W5:Y:S02]  /*2d50*/  LDG.E.U8 R27, desc[UR18][R12.64] ;  /* 0x000000120c1b7981 */ /* 0x000164000c1e1100 */
.L_x_41:
[----:B------:R-:W-:Y:S05]  /*2d60*/  BSYNC B1 ;  /* 0x0000000000017941 */ /* 0x000fea0003800000 */
.L_x_40:
[----:B-----5:R-:W-:Y:S01]  /*2d70*/  LOP3.LUT R27, R27, 0xff, RZ, 0xc0, !PT ;  /* 0x000000ff1b1b7812 */ /* 0x020fe200078ec0ff */
[----:B------:R-:W-:Y:S01]  /*2d80*/  BSSY B1, `(.L_x_42) ;  /* 0x000000c000017945 */ /* 0x000fe20003800000 */
[----:B------:R-:W-:Y:S02]  /*2d90*/  ISETP.GE.AND P1, PT, R26, 0x2, PT ;  /* 0x000000021a00780c */ /* 0x000fe40003f26270 */
[----:B------:R-:W-:Y:S02]  /*2da0*/  F2FP.F16.E4M3.UNPACK_B R27, R27 ;  /* 0x0000001bff1b723e */ /* 0x000fe400020006ff */
[----:B------:R-:W-:-:S03]  /*2db0*/  ISETP.LT.OR P3, PT, R25, 0x1, !P1 ;  /* 0x000000011900780c */ /* 0x000fc60004f61670 */
[----:B------:R-:W-:Y:S01]  /*2dc0*/  HADD2.F32 R30, -RZ, R27.H0_H0 ;  /* 0x2000001bff1e7230 */ /* 0x000fe20000004100 */
[----:B------:R-:W-:-:S04]  /*2dd0*/  PRMT R27, RZ, 0x7610, R27 ;  /* 0x00007610ff1b7816 */ /* 0x000fc8000000001b */
[----:B------:R-:W-:-:S04]  /*2de0*/  FMUL R30, R30, R7 ;  /* 0x000000071e1e7220 */ /* 0x000fc80000400000 */
[----:B--2---:R-:W-:-:S05]  /*2df0*/  FFMA R30, R79, R3, R30 ;  /* 0x000000034f1e7223 */ /* 0x004fca000000001e */
[----:B------:R-:W-:-:S05]  /*2e00*/  F2FP.SATFINITE.E4M3.F32.PACK_AB_MERGE_C R33, RZ, R30, RZ ;  /* 0x0000001eff21723e */ /* 0x000fca00048070ff */
[----:B------:R1:W-:Y:S01]  /*2e10*/  @!P5 STG.E.U8 desc[UR18][R8.64], R33 ;  /* 0x000000210800d986 */ /* 0x0003e2000c101112 */
[----:B------:R-:W-:Y:S05]  /*2e20*/  @P3 BRA `(.L_x_43) ;  /* 0x0000000000043947 */ /* 0x000fea0003800000 */
[----:B------:R2:W5:Y:S02]  /*2e30*/  LDG.E.U8 R27, desc[UR18][R12.64+0x1] ;  /* 0x000001120c1b7981 */ /* 0x000564000c1e1100 */
.L_x_43:
[----:B------:R-:W-:Y:S05]  /*2e40*/  BSYNC B1 ;  /* 0x0000000000017941 */ /* 0x000fea0003800000 */
.L_x_42:
[----:B-----5:R-:W-:Y:S01]  /*2e50*/  LOP3.LUT R27, R27, 0xff, RZ, 0xc0, !PT ;  /* 0x000000ff1b1b7812 */ /* 0x020fe200078ec0ff */
[----:B------:R-:W-:Y:S01]  /*2e60*/  BSSY B1, `(.L_x_44) ;  /* 0x0000012000017945 */ /* 0x000fe20003800000 */
[----:B------:R-:W-:Y:S02]  /*2e70*/  IADD3 R31, P5, R31, 0x8, RZ ;  /* 0x000000081f1f7810 */ /* 0x000fe40007fbe0ff */
[----:B------:R-:W-:Y:S02]  /*2e80*/  F2FP.F16.E4M3.UNPACK_B R27, R27 ;  /* 0x0000001bff1b723e */ /* 0x000fe400020006ff */
[----:B------:R-:W-:Y:S01]  /*2e90*/  ISETP.LT.OR P2, PT, R25, 0x9, !P2 ;  /* 0x000000091900780c */ /* 0x000fe20005741670 */
[----:B------:R-:W-:Y:S02]  /*2ea0*/  IMAD.X R29, RZ, RZ, R29, P5 ;  /* 0x000000ffff1d7224 */ /* 0x000fe400028e061d */
[----:B------:R-:W-:Y:S02]  /*2eb0*/  HADD2.F32 R28, -RZ, R27.H0_H0 ;  /* 0x2000001bff1c7230 */ /* 0x000fe40000004100 */
[----:B------:R-:W-:-:S04]  /*2ec0*/  IMAD.WIDE.U32 R22, R31, UR6, R22 ;  /* 0x000000061f167c25 */ /* 0x000fc8000f8e0016 */
[----:B------:R-:W-:Y:S01]  /*2ed0*/  FMUL R27, R28, R7 ;  /* 0x000000071c1b7220 */ /* 0x000fe20000400000 */
[----:B------:R-:W-:Y:S01]  /*2ee0*/  IMAD R28, R29, UR6, RZ ;  /* 0x000000061d1c7c24 */ /* 0x000fe2000f8e02ff */
[----:B------:R-:W-:Y:S02]  /*2ef0*/  IADD3 R22, P5, R22, UR10, RZ ;  /* 0x0000000a16167c10 */ /* 0x000fe4000ffbe0ff */
[----:B------:R-:W-:Y:S01]  /*2f00*/  FFMA R27, R80, R3, R27 ;  /* 0x00000003501b7223 */ /* 0x000fe2000000001b */
[----:B------:R-:W-:-:S04]  /*2f10*/  IMAD R31, R31, UR7, R28 ;  /* 0x000000071f1f7c24 */ /* 0x000fc8000f8e021c */
[----:B------:R-:W-:Y:S02]  /*2f20*/  F2FP.SATFINITE.E4M3.F32.PACK_AB_MERGE_C R29, RZ, R27, RZ ;  /* 0x0000001bff1d723e */ /* 0x000fe400048070ff */
[----:B------:R-:W-:Y:S02]  /*2f30*/  IADD3.X R23, R23, UR11, R31, P5, !PT ;  /* 0x0000000b17177c10 */ /* 0x000fe4000affe41f */
[----:B------:R-:W-:Y:S01]  /*2f40*/  PRMT R27, RZ, 0x7610, R27 ;  /* 0x00007610ff1b7816 */ /* 0x000fe2000000001b */
[----:B------:R3:W-:Y:S01]  /*2f50*/  @!P3 STG.E.U8 desc[UR18][R8.64+0x1], R29 ;  /* 0x0000011d0800b986 */ /* 0x0007e2000c101112 */
[----:B------:R-:W-:Y:S05]  /*2f60*/  @P2 BRA `(.L_x_45) ;  /* 0x0000000000042947 */ /* 0x000fea0003800000 */
[----:B------:R4:W5:Y:S02]  /*2f70*/  LDG.E.U8 R27, desc[UR18][R22.64] ;  /* 0x00000012161b7981 */ /* 0x000964000c1e1100 */
.L_x_45:
[----:B------:R-:W-:Y:S05]  /*2f80*/  BSYNC B1 ;  /* 0x0000000000017941 */ /* 0x000fea0003800000 */
.L_x_44:
[----:B-----5:R-:W-:Y:S01]  /*2f90*/  LOP3.LUT R27, R27, 0xff, RZ, 0xc0, !PT ;  /* 0x000000ff1b1b7812 */ /* 0x020fe200078ec0ff */
[----:B------:R-:W-:Y:S01]  /*2fa0*/  BSSY B1, `(.L_x_46) ;  /* 0x000000b000017945 */ /* 0x000fe20003800000 */
[----:B------:R-:W-:Y:S02]  /*2fb0*/  ISETP.LT.OR P1, PT, R25, 0x9, !P1 ;  /* 0x000000091900780c */ /* 0x000fe40004f21670 */
[----:B------:R-:W-:-:S05]  /*2fc0*/  F2FP.F16.E4M3.UNPACK_B R27, R27 ;  /* 0x0000001bff1b723e */ /* 0x000fca00020006ff */
[----:B------:R-:W-:Y:S01]  /*2fd0*/  HADD2.F32 R28, -RZ, R27.H0_H0 ;  /* 0x2000001bff1c7230 */ /* 0x000fe20000004100 */
[----:B------:R-:W-:-:S04]  /*2fe0*/  PRMT R27, RZ, 0x7610, R27 ;  /* 0x00007610ff1b7816 */ /* 0x000fc8000000001b */
[----:B------:R-:W-:-:S04]  /*2ff0*/  FMUL R28, R28, R7 ;  /* 0x000000071c1c7220 */ /* 0x000fc80000400000 */
[----:B------:R-:W-:-:S05]  /*3000*/  FFMA R28, R77, R3, R28 ;  /* 0x000000034d1c7223 */ /* 0x000fca000000001c */
[----:B---3--:R-:W-:-:S05]  /*3010*/  F2FP.SATFINITE.E4M3.F32.PACK_AB_MERGE_C R29, RZ, R28, RZ ;  /* 0x0000001cff1d723e */ /* 0x008fca00048070ff */
[----:B------:R3:W-:Y:S01]  /*3020*/  @!P2 STG.E.U8 desc[UR18][R10.64], R29 ;  /* 0x0000001d0a00a986 */ /* 0x0007e2000c101112 */
[----:B------:R-:W-:Y:S05]  /*3030*/  @P1 BRA `(.L_x_47) ;  /* 0x0000000000041947 */ /* 0x000fea0003800000 */
[----:B------:R0:W5:Y:S02]  /*3040*/  LDG.E.U8 R27, desc[UR18][R22.64+0x1] ;  /* 0x00000112161b7981 */ /* 0x000164000c1e1100 */
.L_x_47:
[----:B------:R-:W-:Y:S05]  /*3050*/  BSYNC B1 ;  /* 0x0000000000017941 */ /* 0x000fea0003800000 */
.L_x_46:
[----:B-----5:R-:W-:Y:S01]  /*3060*/  LOP3.LUT R27, R27, 0xff, RZ, 0xc0, !PT ;  /* 0x000000ff1b1b7812 */ /* 0x020fe200078ec0ff */
[----:B------:R-:W-:Y:S01]  /*3070*/  BSSY B1, `(.L_x_48) ;  /* 0x000000c000017945 */ /* 0x000fe20003800000 */
[----:B------:R-:W-:Y:S02]  /*3080*/  ISETP.GE.AND P2, PT, R26, 0x9, PT ;  /* 0x000000091a00780c */ /* 0x000fe40003f46270 */
[----:B------:R-:W-:Y:S02]  /*3090*/  F2FP.F16.E4M3.UNPACK_B R27, R27 ;  /* 0x0000001bff1b723e */ /* 0x000fe400020006ff */
[----:B------:R-:W-:-:S03]  /*30a0*/  ISETP.LT.OR P3, PT, R25, 0x1, !P2 ;  /* 0x000000011900780c */ /* 0x000fc60005761670 */
[----:B------:R-:W-:-:S05]  /*30b0*/  HADD2.F32 R28, -RZ, R27.H0_H0 ;  /* 0x2000001bff1c7230 */ /* 0x000fca0000004100 */
[----:B------:R-:W-:-:S04]  /*30c0*/  FMUL R27, R28, R7 ;  /* 0x000000071c1b7220 */ /* 0x000fc80000400000 */
[----:B------:R-:W-:-:S05]  /*30d0*/  FFMA R27, R78, R3, R27 ;  /* 0x000000034e1b7223 */ /* 0x000fca000000001b */
[----:B---3--:R-:W-:Y:S02]  /*30e0*/  F2FP.SATFINITE.E4M3.F32.PACK_AB_MERGE_C R29, RZ, R27, RZ ;  /* 0x0000001bff1d723e */ /* 0x008fe400048070ff */
[----:B------:R-:W-:-:S03]  /*30f0*/  PRMT R27, RZ, 0x7610, R27 ;  /* 0x00007610ff1b7816 */ /* 0x000fc6000000001b */
[----:B------:R3:W-:Y:S01]  /*3100*/  @!P1 STG.E.U8 desc[UR18][R10.64+0x1], R29 ;  /* 0x0000011d0a009986 */ /* 0x0007e2000c101112 */
[----:B------:R-:W-:Y:S05]  /*3110*/  @P3 BRA `(.L_x_49) ;  /* 0x0000000000043947 */ /* 0x000fea0003800000 */
[----:B------:R0:W5:Y:S02]  /*3120*/  LDG.E.U8 R27, desc[UR18][R12.64+0x8] ;  /* 0x000008120c1b7981 */ /* 0x000164000c1e1100 */
.L_x_49:
[----:B------:R-:W-:Y:S05]  /*3130*/  BSYNC B1 ;  /* 0x0000000000017941 */ /* 0x000fea0003800000 */
.L_x_48:
        /* <DEDUP_REMOVED lines=13> */
.L_x_51:
[----:B------:R-:W-:Y:S05]  /*3210*/  BSYNC B1 ;  /* 0x0000000000017941 */ /* 0x000fea0003800000 */
.L_x_50:
[----:B-----5:R-:W-:Y:S01]  /*3220*/  LOP3.LUT R27, R27, 0xff, RZ, 0xc0, !PT ;  /* 0x000000ff1b1b7812 */ /* 0x020fe200078ec0ff */
[----:B------:R-:W-:Y:S01]  /*3230*/  BSSY B1, `(.L_x_52) ;  /* 0x000000b000017945 */ /* 0x000fe20003800000 */
[----:B------:R-:W-:Y:S02]  /*3240*/  ISETP.LT.OR P2, PT, R25, 0x9, !P2 ;  /* 0x000000091900780c */ /* 0x000fe40005741670 */
[----:B------:R-:W-:-:S05]  /*3250*/  F2FP.F16.E4M3.UNPACK_B R27, R27 ;  /* 0x0000001bff1b723e */ /* 0x000fca00020006ff */
        /* <DEDUP_REMOVED lines=8> */
.L_x_53:
[----:B------:R-:W-:Y:S05]  /*32e0*/  BSYNC B1 ;  /* 0x0000000000017941 */ /* 0x000fea0003800000 */
.L_x_52:
        /* <DEDUP_REMOVED lines=12> */
.L_x_55:
[----:B------:R-:W-:Y:S05]  /*33b0*/  BSYNC B1 ;  /* 0x0000000000017941 */ /* 0x000fea0003800000 */
.L_x_54:
        /* <DEDUP_REMOVED lines=13> */
.L_x_57:
[----:B------:R-:W-:Y:S05]  /*3490*/  BSYNC B1 ;  /* 0x0000000000017941 */ /* 0x000fea0003800000 */
.L_x_56:
        /* <DEDUP_REMOVED lines=13> */
.L_x_59:
[----:B------:R-:W-:Y:S05]  /*3570*/  BSYNC B1 ;  /* 0x0000000000017941 */ /* 0x000fea0003800000 */
.L_x_58:
        /* <DEDUP_REMOVED lines=12> */
.L_x_61:
[----:B------:R-:W-:Y:S05]  /*3640*/  BSYNC B1 ;  /* 0x0000000000017941 */ /* 0x000fea0003800000 */
.L_x_60:
        /* <DEDUP_REMOVED lines=12> */
.L_x_63:
[----:B------:R-:W-:Y:S05]  /*3710*/  BSYNC B1 ;  /* 0x0000000000017941 */ /* 0x000fea0003800000 */
.L_x_62:
        /* <DEDUP_REMOVED lines=13> */
.L_x_65:
[----:B------:R-:W-:Y:S05]  /*37f0*/  BSYNC B1 ;  /* 0x0000000000017941 */ /* 0x000fea0003800000 */
.L_x_64:
        /* <DEDUP_REMOVED lines=13> */
.L_x_67:
[----:B------:R-:W-:Y:S05]  /*38d0*/  BSYNC B1 ;  /* 0x0000000000017941 */ /* 0x000fea0003800000 */
.L_x_66:
        /* <DEDUP_REMOVED lines=12> */
.L_x_69:
[----:B------:R-:W-:Y:S05]  /*39a0*/  BSYNC B1 ;  /* 0x0000000000017941 */ /* 0x000fea0003800000 */
.L_x_68:
        /* <DEDUP_REMOVED lines=12> */
.L_x_71:
[----:B------:R-:W-:Y:S05]  /*3a70*/  BSYNC B1 ;  /* 0x0000000000017941 */ /* 0x000fea0003800000 */
.L_x_70:
        /* <DEDUP_REMOVED lines=13> */
.L_x_73:
[----:B------:R-:W-:Y:S05]  /*3b50*/  BSYNC B1 ;  /* 0x0000000000017941 */ /* 0x000fea0003800000 */
.L_x_72:
        /* <DEDUP_REMOVED lines=13> */
.L_x_75:
[----:B------:R-:W-:Y:S05]  /*3c30*/  BSYNC B1 ;  /* 0x0000000000017941 */ /* 0x000fea0003800000 */
.L_x_74:
        /* <DEDUP_REMOVED lines=12> */
.L_x_77:
[----:B------:R-:W-:Y:S05]  /*3d00*/  BSYNC B1 ;  /* 0x0000000000017941 */ /* 0x000fea0003800000 */
.L_x_76:
        /* <DEDUP_REMOVED lines=12> */
.L_x_79:
[----:B------:R-:W-:Y:S05]  /*3dd0*/  BSYNC B1 ;  /* 0x0000000000017941 */ /* 0x000fea0003800000 */
.L_x_78:
        /* <DEDUP_REMOVED lines=13> */
.L_x_81:
[----:B------:R-:W-:Y:S05]  /*3eb0*/  BSYNC B1 ;  /* 0x0000000000017941 */ /* 0x000fea0003800000 */
.L_x_80:
        /* <DEDUP_REMOVED lines=13> */
.L_x_83:
[----:B------:R-:W-:Y:S05]  /*3f90*/  BSYNC B1 ;  /* 0x0000000000017941 */ /* 0x000fea0003800000 */
.L_x_82:
        /* <DEDUP_REMOVED lines=12> */
.L_x_85:
[----:B------:R-:W-:Y:S05]  /*4060*/  BSYNC B1 ;  /* 0x0000000000017941 */ /* 0x000fea0003800000 */
.L_x_84:
        /* <DEDUP_REMOVED lines=12> */
.L_x_87:
[----:B------:R-:W-:Y:S05]  /*4130*/  BSYNC B1 ;  /* 0x0000000000017941 */ /* 0x000fea0003800000 */
.L_x_86:
        /* <DEDUP_REMOVED lines=13> */
.L_x_89:
[----:B------:R-:W-:Y:S05]  /*4210*/  BSYNC B1 ;  /* 0x0000000000017941 */ /* 0x000fea0003800000 */
.L_x_88:
[----:B-----5:R-:W-:Y:S01]  /*4220*/  LOP3.LUT R27, R27, 0xff, RZ, 0xc0, !PT ;  /* 0x000000ff1b1b7812 */ /* 0x020fe200078ec0ff */
[----:B------:R-:W-:Y:S01]  /*4230*/  BSSY B1, `(.L_x_90) ;  /* 0x000000c000017945 */ /* 0x000fe20003800000 */
[----:B------:R-:W-:Y:S02]  /*4240*/  ISETP.GE.AND P1, PT, R26, 0x32, PT ;  /* 0x000000321a00780c */ /* 0x000fe40003f26270 */
[----:B------:R-:W-:Y:S02]  /*4250*/  F2FP.F16.E4M3.UNPACK_B R27, R27 ;  /* 0x0000001bff1b723e */ /* 0x000fe400020006ff */
[----:B------:R-:W-:-:S03]  /*4260*/  ISETP.LT.OR P5, PT, R25, 0x1, !P1 ;  /* 0x000000011900780c */ /* 0x000fc60004fa1670 */
[----:B------:R-:W-:-:S05]  /*4270*/  HADD2.F32 R28, -RZ, R27.H0_H0 ;  /* 0x2000001bff1c7230 */ /* 0x000fca0000004100 */
[----:B------:R-:W-:-:S04]  /*4280*/  FMUL R28, R28, R7 ;  /* 0x000000071c1c7220 */ /* 0x000fc80000400000 */
[----:B------:R-:W-:Y:S01]  /*4290*/  FFMA R28, R21, R3, R28 ;  /* 0x00000003151c7223 */ /* 0x000fe2000000001c */
[----:B------:R-:W-:-:S04]  /*42a0*/  PRMT R21, RZ, 0x7610, R21 ;  /* 0x00007610ff157816 */ /* 0x000fc80000000015 */
[----:B------:R-:W-:-:S05]  /*42b0*/  F2FP.SATFINITE.E4M3.F32.PACK_AB_MERGE_C R27, RZ, R28, RZ ;  /* 0x0000001cff1b723e */ /* 0x000fca00048070ff */
[----:B------:R0:W-:Y:S01]  /*42c0*/  @!P3 STG.E.U8 desc[UR18][R8.64+0x30], R27 ;  /* 0x0000301b0800b986 */ /* 0x0001e2000c101112 */
[----:B------:R-:W-:Y:S05]  /*42d0*/  @P5 BRA `(.L_x_91) ;  /* 0x0000000000045947 */ /* 0x000fea0003800000 */
[----:B------:R0:W5:Y:S02]  /*42e0*/  LDG.E.U8 R21, desc[UR18][R12.64+0x31] ;  /* 0x000031120c157981 */ /* 0x000164000c1e1100 */
.L_x_91:
[----:B------:R-:W-:Y:S05]  /*42f0*/  BSYNC B1 ;  /* 0x0000000000017941 */ /* 0x000fea0003800000 */
.L_x_90:
[----:B-----5:R-:W-:Y:S01]  /*4300*/  LOP3.LUT R21, R21, 0xff, RZ, 0xc0, !PT ;  /* 0x000000ff15157812 */ /* 0x020fe200078ec0ff */
[----:B------:R-:W-:Y:S01]  /*4310*/  BSSY B1, `(.L_x_92) ;  /* 0x000000b000017945 */ /* 0x000fe20003800000 */
[----:B------:R-:W-:Y:S02]  /*4320*/  ISETP.LT.OR P2, PT, R25, 0x9, !P2 ;  /* 0x000000091900780c */ /* 0x000fe40005741670 */
[----:B------:R-:W-:-:S05]  /*4330*/  F2FP.F16.E4M3.UNPACK_B R21, R21 ;  /* 0x00000015ff15723e */ /* 0x000fca00020006ff */
        /* <DEDUP_REMOVED lines=8> */
.L_x_93:
[----:B------:R-:W-:Y:S05]  /*43c0*/  BSYNC B1 ;  /* 0x0000000000017941 */ /* 0x000fea0003800000 */
.L_x_92:
        /* <DEDUP_REMOVED lines=8> */
[----:B0-----:R-:W-:-:S05]  /*4450*/  F2FP.SATFINITE.E4M3.F32.PACK_AB_MERGE_C R21, RZ, R20, RZ ;  /* 0x00000014ff15723e */ /* 0x001fca00048070ff */
[----:B------:R0:W-:Y:S01]  /*4460*/  @!P2 STG.E.U8 desc[UR18][R10.64+0x30], R21 ;  /* 0x000030150a00a986 */ /* 0x0001e2000c101112 */
[----:B------:R-:W-:Y:S05]  /*4470*/  @P1 BRA `(.L_x_95) ;  /* 0x0000000000041947 */ /* 0x000fea0003800000 */
[----:B------:R0:W5:Y:S02]  /*4480*/  LDG.E.U8 R19, desc[UR18][R22.64+0x31] ;  /* 0x0000311216137981 */ /* 0x000164000c1e1100 */
.L_x_95:
[----:B------:R-:W-:Y:S05]  /*4490*/  BSYNC B1 ;  /* 0x0000000000017941 */ /* 0x000fea0003800000 */
.L_x_94:
        /* <DEDUP_REMOVED lines=13> */
.L_x_97:
[----:B------:R-:W-:Y:S05]  /*4570*/  BSYNC B1 ;  /* 0x0000000000017941 */ /* 0x000fea0003800000 */
.L_x_96:
        /* <DEDUP_REMOVED lines=13> */
.L_x_99:
[----:B------:R-:W-:Y:S05]  /*4650*/  BSYNC B1 ;  /* 0x0000000000017941 */ /* 0x000fea0003800000 */
.L_x_98:
[----:B-----5:R-:W-:Y:S01]  /*4660*/  LOP3.LUT R17, R17, 0xff, RZ, 0xc0, !PT ;  /* 0x000000ff11117812 */ /* 0x020fe200078ec0ff */
[----:B------:R-:W-:Y:S01]  /*4670*/  BSSY B1, `(.L_x_100) ;  /* 0x000000b000017945 */ /* 0x000fe20003800000 */
[----:B------:R-:W-:Y:S02]  /*4680*/  ISETP.LT.OR P2, PT, R25, 0x9, !P2 ;  /* 0x000000091900780c */ /* 0x000fe40005741670 */
[----:B------:R-:W-:-:S05]  /*4690*/  F2FP.F16.E4M3.UNPACK_B R17, R17 ;  /* 0x00000011ff11723e */ /* 0x000fca00020006ff */
[----:B0-2---:R-:W-:-:S05]  /*46a0*/  HADD2.F32 R12, -RZ, R17.H0_H0 ;  /* 0x20000011ff0c7230 */ /* 0x005fca0000004100 */
[----:B------:R-:W-:Y:S01]  /*46b0*/  FMUL R13, R12, R7 ;  /* 0x000000070c0d7220 */ /* 0x000fe20000400000 */
[----:B------:R-:W-:-:S03]  /*46c0*/  PRMT R12, RZ, 0x7610, R12 ;  /* 0x00007610ff0c7816 */ /* 0x000fc6000000000c */
[----:B------:R-:W-:-:S05]  /*46d0*/  FFMA R13, R16, R3, R13 ;  /* 0x00000003100d7223 */ /* 0x000fca000000000d */
[----:B------:R-:W-:-:S05]  /*46e0*/  F2FP.SATFINITE.E4M3.F32.PACK_AB_MERGE_C R13, RZ, R13, RZ ;  /* 0x0000000dff0d723e */ /* 0x000fca00048070ff */
[----:B------:R0:W-:Y:S01]  /*46f0*/  @!P5 STG.E.U8 desc[UR18][R8.64+0x39], R13 ;  /* 0x0000390d0800d986 */ /* 0x0001e2000c101112 */
[----:B------:R-:W-:Y:S05]  /*4700*/  @P2 BRA `(.L_x_101) ;  /* 0x0000000000042947 */ /* 0x000fea0003800000 */
[----:B------:R2:W5:Y:S02]  /*4710*/  LDG.E.U8 R12, desc[UR18][R22.64+0x38] ;  /* 0x00003812160c7981 */ /* 0x000564000c1e1100 */
.L_x_101:
[----:B------:R-:W-:Y:S05]  /*4720*/  BSYNC B1 ;  /* 0x0000000000017941 */ /* 0x000fea0003800000 */
.L_x_100:
[----:B-----5:R-:W-:Y:S01]  /*4730*/  LOP3.LUT R12, R12, 0xff, RZ, 0xc0, !PT ;  /* 0x000000ff0c0c7812 */ /* 0x020fe200078ec0ff */
[----:B------:R-:W-:Y:S01]  /*4740*/  BSSY B1, `(.L_x_102) ;  /* 0x000000b000017945 */ /* 0x000fe20003800000 */
[----:B------:R-:W-:Y:S02]  /*4750*/  ISETP.LT.OR P1, PT, R25, 0x9, !P1 ;  /* 0x000000091900780c */ /* 0x000fe40004f21670 */
[----:B------:R-:W-:Y:S02]  /*4760*/  F2FP.F16.E4M3.UNPACK_B R12, R12 ;  /* 0x0000000cff0c723e */ /* 0x000fe400020006ff */
[----:B01----:R-:W-:-:S03]  /*4770*/  PRMT R8, RZ, 0x7610, R8 ;  /* 0x00007610ff087816 */ /* 0x003fc60000000008 */
[----:B------:R-:W-:-:S05]  /*4780*/  HADD2.F32 R12, -RZ, R12.H0_H0 ;  /* 0x2000000cff0c7230 */ /* 0x000fca0000004100 */
[----:B------:R-:W-:-:S04]  /*4790*/  FMUL R12, R12, R7 ;  /* 0x000000070c0c7220 */ /* 0x000fc80000400000 */
[----:B------:R-:W-:-:S05]  /*47a0*/  FFMA R12, R15, R3, R12 ;  /* 0x000000030f0c7223 */ /* 0x000fca000000000c */
[----:B------:R-:W-:-:S05]  /*47b0*/  F2FP.SATFINITE.E4M3.F32.PACK_AB_MERGE_C R9, RZ, R12, RZ ;  /* 0x0000000cff09723e */ /* 0x000fca00048070ff */
[----:B------:R0:W-:Y:S01]  /*47c0*/  @!P2 STG.E.U8 desc[UR18][R10.64+0x38], R9 ;  /* 0x000038090a00a986 */ /* 0x0001e2000c101112 */
[----:B------:R-:W-:Y:S05]  /*47d0*/  @P1 BRA `(.L_x_103) ;  /* 0x0000000000041947 */ /* 0x000fea0003800000 */
[----:B------:R1:W5:Y:S02]  /*47e0*/  LDG.E.U8 R8, desc[UR18][R22.64+0x39] ;  /* 0x0000391216087981 */ /* 0x000364000c1e1100 */
.L_x_103:
[----:B------:R-:W-:Y:S05]  /*47f0*/  BSYNC B1 ;  /* 0x0000000000017941 */ /* 0x000fea0003800000 */
.L_x_102:
[----:B------:R-:W-:Y:S05]  /*4800*/  @P1 BRA `(.L_x_104) ;  /* 0x0000000800601947 */ /* 0x000fea0003800000 */
[----:B-----5:R-:W-:-:S04]  /*4810*/  LOP3.LUT R8, R8, 0xff, RZ, 0xc0, !PT ;  /* 0x000000ff08087812 */ /* 0x020fc800078ec0ff */
[----:B------:R-:W-:-:S05]  /*4820*/  F2FP.F16.E4M3.UNPACK_B R8, R8 ;  /* 0x00000008ff08723e */ /* 0x000fca00020006ff */
[----:B------:R-:W-:-:S05]  /*4830*/  HADD2.F32 R8, -RZ, R8.H0_H0 ;  /* 0x20000008ff087230 */ /* 0x000fca0000004100 */
[----:B0-----:R-:W-:-:S04]  /*4840*/  FMUL R9, R8, R7 ;  /* 0x0000000708097220 */ /* 0x001fc80000400000 */
[----:B------:R-:W-:-:S05]  /*4850*/  FFMA R9, R14, R3, R9 ;  /* 0x000000030e097223 */ /* 0x000fca0000000009 */
[----:B------:R-:W-:-:S05]  /*4860*/  F2FP.SATFINITE.E4M3.F32.PACK_AB_MERGE_C R9, RZ, R9, RZ ;  /* 0x00000009ff09723e */ /* 0x000fca00048070ff */
[----:B------:R0:W-:Y:S01]  /*4870*/  STG.E.U8 desc[UR18][R10.64+0x39], R9 ;  /* 0x000039090a007986 */ /* 0x0001e2000c101112 */
[----:B------:R-:W-:Y:S05]  /*4880*/  BRA `(.L_x_104) ;  /* 0x0000000800407947 */ /* 0x000fea0003800000 */
.L_x_39:
[----:B------:R-:W-:Y:S01]  /*4890*/  ISETP.GE.AND P1, PT, R26, 0x2, PT ;  /* 0x000000021a00780c */ /* 0x000fe20003f26270 */
[-C--:B--2---:R-:W-:Y:S01]  /*48a0*/  FMUL R80, R80, R3.reuse ;  /* 0x0000000350507220 */ /* 0x084fe20000400000 */
[----:B------:R-:W-:Y:S01]  /*48b0*/  ISETP.GE.AND P3, PT, R26, 0x1, PT ;  /* 0x000000011a00780c */ /* 0x000fe20003f66270 */
[-C--:B------:R-:W-:Y:S01]  /*48c0*/  FMUL R79, R79, R3.reuse ;  /* 0x000000034f4f7220 */ /* 0x080fe20000400000 */
[----:B------:R-:W-:Y:S01]  /*48d0*/  ISETP.LT.OR P5, PT, R25, 0x1, !P1 ;  /* 0x000000011900780c */ /* 0x000fe20004fa1670 */
[-C--:B------:R-:W-:Y:S01]  /*48e0*/  FMUL R77, R77, R3.reuse ;  /* 0x000000034d4d7220 */ /* 0x080fe20000400000 */
[C---:B------:R-:W-:Y:S01]  /*48f0*/  ISETP.LT.OR P2, PT, R25.reuse, 0x1, !P3 ;  /* 0x000000011900780c */ /* 0x040fe20005f41670 */
[-C--:B------:R-:W-:Y:S01]  /*4900*/  FMUL R78, R78, R3.reuse ;  /* 0x000000034e4e7220 */ /* 0x080fe20000400000 */
[----:B------:R-:W-:Y:S01]  /*4910*/  ISETP.LT.OR P3, PT, R25, 0x9, !P3 ;  /* 0x000000091900780c */ /* 0x000fe20005f61670 */
[-C--:B------:R-:W-:Y:S01]  /*4920*/  FMUL R75, R75, R3.reuse ;  /* 0x000000034b4b7220 */ /* 0x080fe20000400000 */
[----:B------:R-:W-:Y:S01]  /*4930*/  F2FP.SATFINITE.E4M3.F32.PACK_AB_MERGE_C R13, RZ, R80, RZ ;  /* 0x00000050ff0d723e */ /* 0x000fe200048070ff */
[----:B------:R-:W-:Y:S01]  /*4940*/  FMUL R76, R76, R3 ;  /* 0x000000034c4c7220 */ /* 0x000fe20000400000 */
[----:B------:R-:W-:Y:S01]  /*4950*/  F2FP.SATFINITE.E4M3.F32.PACK_AB_MERGE_C R79, RZ, R79, RZ ;  /* 0x0000004fff4f723e */ /* 0x000fe200048070ff */
[----:B------:R-:W-:Y:S01]  /*4960*/  FMUL R73, R73, R3 ;  /* 0x0000000349497220 */ /* 0x000fe20000400000 */
[----:B------:R-:W-:Y:S01]  /*4970*/  F2FP.SATFINITE.E4M3.F32.PACK_AB_MERGE_C R77, RZ, R77, RZ ;  /* 0x0000004dff4d723e */ /* 0x000fe200048070ff */
[-C--:B------:R-:W-:Y:S01]  /*4980*/  FMUL R74, R74, R3.reuse ;  /* 0x000000034a4a7220 */ /* 0x080fe20000400000 */
[C---:B------:R-:W-:Y:S01]  /*4990*/  ISETP.LT.OR P1, PT, R25.reuse, 0x9, !P1 ;  /* 0x000000091900780c */ /* 0x040fe20004f21670 */
[----:B------:R0:W-:Y:S01]  /*49a0*/  @!P5 STG.E.U8 desc[UR18][R8.64+0x1], R13 ;  /* 0x0000010d0800d986 */ /* 0x0001e2000c101112 */
[----:B------:R-:W-:Y:S01]  /*49b0*/  ISETP.GE.AND P5, PT, R26, 0x9, PT ;  /* 0x000000091a00780c */ /* 0x000fe20003fa6270 */
[----:B------:R-:W-:Y:S01]  /*49c0*/  FMUL R72, R72, R3 ;  /* 0x0000000348487220 */ /* 0x000fe20000400000 */
[----:B------:R-:W-:Y:S01]  /*49d0*/  F2FP.SATFINITE.E4M3.F32.PACK_AB_MERGE_C R75, RZ, R75, RZ ;  /* 0x0000004bff4b723e */ /* 0x000fe200048070ff */
[----:B------:R-:W-:Y:S01]  /*49e0*/  @!P2 STG.E.U8 desc[UR18][R8.64], R79 ;  /* 0x0000004f0800a986 */ /* 0x000fe2000c101112 */
[----:B------:R-:W-:Y:S01]  /*49f0*/  ISETP.GE.AND P2, PT, R26, 0xa, PT ;  /* 0x0000000a1a00780c */ /* 0x000fe20003f46270 */
[-C--:B------:R-:W-:Y:S01]  /*4a00*/  FMUL R70, R70, R3.reuse ;  /* 0x0000000346467220 */ /* 0x080fe20000400000 */
[----:B------:R-:W-:Y:S01]  /*4a10*/  F2FP.SATFINITE.E4M3.F32.PACK_AB_MERGE_C R23, RZ, R76, RZ ;  /* 0x0000004cff17723e */ /* 0x000fe200048070ff */
[----:B------:R-:W-:Y:S01]  /*4a20*/  @!P3 STG.E.U8 desc[UR18][R10.64], R77 ;  /* 0x0000004d0a00b986 */ /* 0x000fe2000c101112 */
[----:B------:R-:W-:Y:S01]  /*4a30*/  ISETP.LT.OR P3, PT, R25, 0x1, !P5 ;  /* 0x000000011900780c */ /* 0x000fe20006f61670 */
[-C--:B------:R-:W-:Y:S01]  /*4a40*/  FMUL R69, R69, R3.reuse ;  /* 0x0000000345457220 */ /* 0x080fe20000400000 */
[C---:B------:R-:W-:Y:S01]  /*4a50*/  ISETP.LT.OR P6, PT, R25.reuse, 0x1, !P2 ;  /* 0x000000011900780c */ /* 0x040fe200057c1670 */
[-C--:B------:R-:W-:Y:S01]  /*4a60*/  FMUL R68, R68, R3.reuse ;  /* 0x0000000344447220 */ /* 0x080fe20000400000 */
[----:B------:R-:W-:Y:S01]  /*4a70*/  ISETP.LT.OR P5, PT, R25, 0x9, !P5 ;  /* 0x000000091900780c */ /* 0x000fe20006fa1670 */
[-C--:B------:R-:W-:Y:S01]  /*4a80*/  FMUL R67, R67, R3.reuse ;  /* 0x0000000343437220 */ /* 0x080fe20000400000 */
[----:B0-----:R-:W-:Y:S01]  /*4a90*/  F2FP.SATFINITE.E4M3.F32.PACK_AB_MERGE_C R13, RZ, R78, RZ ;  /* 0x0000004eff0d723e */ /* 0x001fe200048070ff */
[----:B------:R-:W-:Y:S01]  /*4aa0*/  FMUL R66, R66, R3 ;  /* 0x0000000342427220 */ /* 0x000fe20000400000 */
[----:B------:R-:W-:Y:S01]  /*4ab0*/  F2FP.SATFINITE.E4M3.F32.PACK_AB_MERGE_C R73, RZ, R73, RZ ;  /* 0x00000049ff49723e */ /* 0x000fe200048070ff */
[-C--:B------:R-:W-:Y:S01]  /*4ac0*/  FMUL R65, R65, R3.reuse ;  /* 0x0000000341417220 */ /* 0x080fe20000400000 */
[C---:B------:R-:W-:Y:S01]  /*4ad0*/  ISETP.LT.OR P2, PT, R25.reuse, 0x9, !P2 ;  /* 0x000000091900780c */ /* 0x040fe20005741670 */
[----:B------:R0:W-:Y:S01]  /*4ae0*/  @!P1 STG.E.U8 desc[UR18][R10.64+0x1], R13 ;  /* 0x0000010d0a009986 */ /* 0x0001e2000c101112 */
[----:B------:R-:W-:Y:S01]  /*4af0*/  ISETP.GE.AND P1, PT, R26, 0x12, PT ;  /* 0x000000121a00780c */ /* 0x000fe20003f26270 */
[-C--:B------:R-:W-:Y:S01]  /*4b00*/  FMUL R64, R64, R3.reuse ;  /* 0x0000000340407220 */ /* 0x080fe20000400000 */
[----:B------:R-:W-:Y:S01]  /*4b10*/  F2FP.SATFINITE.E4M3.F32.PACK_AB_MERGE_C R27, RZ, R70, RZ ;  /* 0x00000046ff1b723e */ /* 0x000fe200048070ff */
[----:B------:R-:W-:Y:S01]  /*4b20*/  @!P3 STG.E.U8 desc[UR18][R8.64+0x8], R75 ;  /* 0x0000084b0800b986 */ /* 0x000fe2000c101112 */
[----:B------:R-:W-:Y:S01]  /*4b30*/  ISETP.GE.AND P3, PT, R26, 0x11, PT ;  /* 0x000000111a00780c */ /* 0x000fe20003f66270 */
[----:B------:R-:W-:Y:S01]  /*4b40*/  FMUL R62, R62, R3 ;  /* 0x000000033e3e7220 */ /* 0x000fe20000400000 */
[----:B------:R-:W-:Y:S01]  /*4b50*/  F2FP.SATFINITE.E4M3.F32.PACK_AB_MERGE_C R69, RZ, R69, RZ ;  /* 0x00000045ff45723e */ /* 0x000fe200048070ff */
[----:B------:R1:W-:Y:S01]  /*4b60*/  @!P6 STG.E.U8 desc[UR18][R8.64+0x9], R23 ;  /* 0x000009170800e986 */ /* 0x0003e2000c101112 */
[----:B------:R-:W-:Y:S01]  /*4b70*/  ISETP.LT.OR P6, PT, R25, 0x1, !P1 ;  /* 0x000000011900780c */ /* 0x000fe20004fc1670 */
[-C--:B------:R-:W-:Y:S01]  /*4b80*/  FMUL R63, R63, R3.reuse ;  /* 0x000000033f3f7220 */ /* 0x080fe20000400000 */
[C---:B------:R-:W-:Y:S01]  /*4b90*/  ISETP.LT.OR P1, PT, R25.reuse, 0x9, !P1 ;  /* 0x000000091900780c */ /* 0x040fe20004f21670 */
[----:B------:R-:W-:Y:S01]  /*4ba0*/  @!P5 STG.E.U8 desc[UR18][R10.64+0x8], R73 ;  /* 0x000008490a00d986 */ /* 0x000fe2000c101112 */
[----:B------:R-:W-:Y:S01]  /*4bb0*/  ISETP.LT.OR P5, PT, R25, 0x1, !P3 ;  /* 0x000000011900780c */ /* 0x000fe20005fa1670 */
[-C--:B------:R-:W-:Y:S01]  /*4bc0*/  FMUL R61, R61, R3.reuse ;  /* 0x000000033d3d7220 */ /* 0x080fe20000400000 */
[----:B------:R-:W-:Y:S01]  /*4bd0*/  ISETP.LT.OR P3, PT, R25, 0x9, !P3 ;  /* 0x000000091900780c */ /* 0x000fe20005f61670 */
[-C--:B------:R-:W-:Y:S01]  /*4be0*/  FMUL R60, R60, R3.reuse ;  /* 0x000000033c3c7220 */ /* 0x080fe20000400000 */
[----:B0-----:R-:W-:Y:S01]  /*4bf0*/  F2FP.SATFINITE.E4M3.F32.PACK_AB_MERGE_C R13, RZ, R74, RZ ;  /* 0x0000004aff0d723e */ /* 0x001fe200048070ff */
[----:B------:R-:W-:Y:S01]  /*4c00*/  FMUL R58, R58, R3 ;  /* 0x000000033a3a7220 */ /* 0x000fe20000400000 */
[----:B------:R-:W-:Y:S01]  /*4c10*/  F2FP.SATFINITE.E4M3.F32.PACK_AB_MERGE_C R67, RZ, R67, RZ ;  /* 0x00000043ff43723e */ /* 0x000fe200048070ff */
[-C--:B------:R-:W-:Y:S01]  /*4c20*/  FMUL R59, R59, R3.reuse ;  /* 0x000000033b3b7220 */ /* 0x080fe20000400000 */
[----:B-1----:R-:W-:Y:S01]  /*4c30*/  F2FP.SATFINITE.E4M3.F32.PACK_AB_MERGE_C R23, RZ, R72, RZ ;  /* 0x00000048ff17723e */ /* 0x002fe200048070ff */
[----:B------:R0:W-:Y:S01]  /*4c40*/  @!P2 STG.E.U8 desc[UR18][R10.64+0x9], R13 ;  /* 0x0000090d0a00a986 */ /* 0x0001e2000c101112 */
[C---:B------:R-:W-:Y:S01]  /*4c50*/  ISETP.GE.AND P2, PT, R26.reuse, 0x1a, PT ;  /* 0x0000001a1a00780c */ /* 0x040fe20003f46270 */
[----:B------:R-:W-:Y:S01]  /*4c60*/  FMUL R57, R57, R3 ;  /* 0x0000000339397220 */ /* 0x000fe20000400000 */
[----:B------:R-:W-:Y:S01]  /*4c70*/  F2FP.SATFINITE.E4M3.F32.PACK_AB_MERGE_C R65, RZ, R65, RZ ;  /* 0x00000041ff41723e */ /* 0x000fe200048070ff */
[----:B------:R1:W-:Y:S01]  /*4c80*/  @!P5 STG.E.U8 desc[UR18][R8.64+0x10], R23 ;  /* 0x000010170800d986 */ /* 0x0003e2000c101112 */
[----:B------:R-:W-:Y:S01]  /*4c90*/  ISETP.GE.AND P5, PT, R26, 0x19, PT ;  /* 0x000000191a00780c */ /* 0x000fe20003fa6270 */
[----:B------:R-:W-:Y:S01]  /*4ca0*/  FMUL R56, R56, R3 ;  /* 0x0000000338387220 */ /* 0x000fe20000400000 */
[----:B------:R-:W-:Y:S01]  /*4cb0*/  F2FP.SATFINITE.E4M3.F32.PACK_AB_MERGE_C R63, RZ, R63, RZ ;  /* 0x0000003fff3f723e */ /* 0x000fe200048070ff */
[----:B------:R-:W-:Y:S01]  /*4cc0*/  @!P6 STG.E.U8 desc[UR18][R8.64+0x11], R27 ;  /* 0x0000111b0800e986 */ /* 0x000fe2000c101112 */
[----:B------:R-:W-:Y:S01]  /*4cd0*/  ISETP.LT.OR P6, PT, R25, 0x1, !P2 ;  /* 0x000000011900780c */ /* 0x000fe200057c1670 */
[-C--:B------:R-:W-:Y:S01]  /*4ce0*/  FMUL R21, R21, R3.reuse ;  /* 0x0000000315157220 */ /* 0x080fe20000400000 */
[C---:B------:R-:W-:Y:S01]  /*4cf0*/  ISETP.LT.OR P2, PT, R25.reuse, 0x9, !P2 ;  /* 0x000000091900780c */ /* 0x040fe20005741670 */
[----:B------:R-:W-:Y:S01]  /*4d00*/  @!P3 STG.E.U8 desc[UR18][R10.64+0x10], R69 ;  /* 0x000010450a00b986 */ /* 0x000fe2000c101112 */
[C---:B------:R-:W-:Y:S01]  /*4d10*/  ISETP.LT.OR P3, PT, R25.reuse, 0x1, !P5 ;  /* 0x000000011900780c */ /* 0x040fe20006f61670 */
[-C--:B------:R-:W-:Y:S01]  /*4d20*/  FMUL R20, R20, R3.reuse ;  /* 0x0000000314147220 */ /* 0x080fe20000400000 */
[----:B------:R-:W-:Y:S01]  /*4d30*/  ISETP.LT.OR P5, PT, R25, 0x9, !P5 ;  /* 0x000000091900780c */ /* 0x000fe20006fa1670 */
[-C--:B------:R-:W-:Y:S01]  /*4d40*/  FMUL R19, R19, R3.reuse ;  /* 0x0000000313137220 */ /* 0x080fe20000400000 */
[----:B0-----:R-:W-:Y:S01]  /*4d50*/  F2FP.SATFINITE.E4M3.F32.PACK_AB_MERGE_C R13, RZ, R68, RZ ;  /* 0x00000044ff0d723e */ /* 0x001fe200048070ff */
[-C--:B------:R-:W-:Y:S01]  /*4d60*/  FMUL R18, R18, R3.reuse ;  /* 0x0000000312127220 */ /* 0x080fe20000400000 */
[----:B-1----:R-:W-:Y:S01]  /*4d70*/  F2FP.SATFINITE.E4M3.F32.PACK_AB_MERGE_C R23, RZ, R66, RZ ;  /* 0x00000042ff17723e */ /* 0x002fe200048070ff */
[----:B------:R-:W-:Y:S01]  /*4d80*/  FMUL R17, R17, R3 ;  /* 0x0000000311117220 */ /* 0x000fe20000400000 */
[----:B------:R-:W-:Y:S01]  /*4d90*/  F2FP.SATFINITE.E4M3.F32.PACK_AB_MERGE_C R61, RZ, R61, RZ ;  /* 0x0000003dff3d723e */ /* 0x000fe200048070ff */
[----:B------:R0:W-:Y:S01]  /*4da0*/  @!P1 STG.E.U8 desc[UR18][R10.64+0x11], R13 ;  /* 0x0000110d0a009986 */ /* 0x0001e2000c101112 */
[----:B------:R-:W-:Y:S01]  /*4db0*/  ISETP.GE.AND P1, PT, R26, 0x22, PT ;  /* 0x000000221a00780c */ /* 0x000fe20003f26270 */
[----:B------:R-:W-:Y:S01]  /*4dc0*/  FMUL R16, R16, R3 ;  /* 0x0000000310107220 */ /* 0x000fe20000400000 */
[----:B------:R-:W-:Y:S01]  /*4dd0*/  F2FP.SATFINITE.E4M3.F32.PACK_AB_MERGE_C R59, RZ, R59, RZ ;  /* 0x0000003bff3b723e */ /* 0x000fe200048070ff */
[----:B------:R-:W-:Y:S01]  /*4de0*/  @!P3 STG.E.U8 desc[UR18][R8.64+0x18], R67 ;  /* 0x000018430800b986 */ /* 0x000fe2000c101112 */
[----:B------:R-:W-:Y:S01]  /*4df0*/  ISETP.GE.AND P3, PT, R26, 0x21, PT ;  /* 0x000000211a00780c */ /* 0x000fe20003f66270 */
[----:B------:R-:W-:Y:S01]  /*4e00*/  FMUL R15, R15, R3 ;  /* 0x000000030f0f7220 */ /* 0x000fe20000400000 */
[----:B------:R-:W-:Y:S01]  /*4e10*/  F2FP.SATFINITE.E4M3.F32.PACK_AB_MERGE_C R57, RZ, R57, RZ ;  /* 0x00000039ff39723e */ /* 0x000fe200048070ff */
[----:B------:R1:W-:Y:S01]  /*4e20*/  @!P6 STG.E.U8 desc[UR18][R8.64+0x19], R23 ;  /* 0x000019170800e986 */ /* 0x0003e2000c101112 */
[C---:B------:R-:W-:Y:S01]  /*4e30*/  ISETP.LT.OR P6, PT, R25.reuse, 0x1, !P3 ;  /* 0x000000011900780c */ /* 0x040fe20005fc1670 */
[----:B------:R-:W-:Y:S01]  /*4e40*/  FMUL R14, R14, R3 ;  /* 0x000000030e0e7220 */ /* 0x000fe20000400000 */
[C---:B------:R-:W-:Y:S01]  /*4e50*/  ISETP.LT.OR P3, PT, R25.reuse, 0x9, !P3 ;  /* 0x000000091900780c */ /* 0x040fe20005f61670 */
[----:B------:R-:W-:Y:S01]  /*4e60*/  @!P5 STG.E.U8 desc[UR18][R10.64+0x18], R65 ;  /* 0x000018410a00d986 */ /* 0x000fe2000c101112 */
[----:B------:R-:W-:-:S02]  /*4e70*/  ISETP.LT.OR P5, PT, R25, 0x1, !P1 ;  /* 0x000000011900780c */ /* 0x000fc40004fa1670 */
[----:B0-----:R-:W-:Y:S02]  /*4e80*/  F2FP.SATFINITE.E4M3.F32.PACK_AB_MERGE_C R13, RZ, R64, RZ ;  /* 0x00000040ff0d723e */ /* 0x001fe400048070ff */
[----:B------:R-:W-:Y:S02]  /*4e90*/  ISETP.LT.OR P1, PT, R25, 0x9, !P1 ;  /* 0x000000091900780c */ /* 0x000fe40004f21670 */
[----:B------:R-:W-:Y:S01]  /*4ea0*/  F2FP.SATFINITE.E4M3.F32.PACK_AB_MERGE_C R21, RZ, R21, RZ ;  /* 0x00000015ff15723e */ /* 0x000fe200048070ff */
[----:B------:R0:W-:Y:S01]  /*4eb0*/  @!P2 STG.E.U8 desc[UR18][R10.64+0x19], R13 ;  /* 0x0000190d0a00a986 */ /* 0x0001e2000c101112 */
[----:B-1----:R-:W-:Y:S02]  /*4ec0*/  F2FP.SATFINITE.E4M3.F32.PACK_AB_MERGE_C R23, RZ, R62, RZ ;  /* 0x0000003eff17723e */ /* 0x002fe400048070ff */
[----:B------:R-:W-:Y:S01]  /*4ed0*/  ISETP.GE.AND P2, PT, R26, 0x2a, PT ;  /* 0x0000002a1a00780c */ /* 0x000fe20003f46270 */
[----:B------:R-:W-:Y:S01]  /*4ee0*/  @!P6 STG.E.U8 desc[UR18][R8.64+0x20], R63 ;  /* 0x0000203f0800e986 */ /* 0x000fe2000c101112 */
[----:B------:R-:W-:-:S02]  /*4ef0*/  F2FP.SATFINITE.E4M3.F32.PACK_AB_MERGE_C R19, RZ, R19, RZ ;  /* 0x00000013ff13723e */ /* 0x000fc400048070ff */
[----:B------:R-:W-:Y:S01]  /*4f00*/  F2FP.SATFINITE.E4M3.F32.PACK_AB_MERGE_C R17, RZ, R17, RZ ;  /* 0x00000011ff11723e */ /* 0x000fe200048070ff */
[----:B------:R1:W-:Y:S01]  /*4f10*/  @!P5 STG.E.U8 desc[UR18][R8.64+0x21], R23 ;  /* 0x000021170800d986 */ /* 0x0003e2000c101112 */
[----:B------:R-:W-:Y:S02]  /*4f20*/  ISETP.GE.AND P5, PT, R26, 0x29, PT ;  /* 0x000000291a00780c */ /* 0x000fe40003fa6270 */
[----:B------:R-:W-:Y:S01]  /*4f30*/  F2FP.SATFINITE.E4M3.F32.PACK_AB_MERGE_C R15, RZ, R15, RZ ;  /* 0x0000000fff0f723e */ /* 0x000fe200048070ff */
[----:B------:R-:W-:Y:S01]  /*4f40*/  @!P3 STG.E.U8 desc[UR18][R10.64+0x20], R61 ;  /* 0x0000203d0a00b986 */ /* 0x000fe2000c101112 */
[C---:B------:R-:W-:Y:S02]  /*4f50*/  ISETP.LT.OR P3, PT, R25.reuse, 0x1, !P2 ;  /* 0x000000011900780c */ /* 0x040fe40005761670 */
[C---:B------:R-:W-:Y:S02]  /*4f60*/  ISETP.LT.OR P6, PT, R25.reuse, 0x1, !P5 ;  /* 0x000000011900780c */ /* 0x040fe40006fc1670 */
[----:B------:R-:W-:-:S02]  /*4f70*/  ISETP.LT.OR P5, PT, R25, 0x9, !P5 ;  /* 0x000000091900780c */ /* 0x000fc40006fa1670 */
[----:B0-----:R-:W-:Y:S02]  /*4f80*/  F2FP.SATFINITE.E4M3.F32.PACK_AB_MERGE_C R13, RZ, R60, RZ ;  /* 0x0000003cff0d723e */ /* 0x001fe400048070ff */
[----:B-1----:R-:W-:Y:S02]  /*4f90*/  F2FP.SATFINITE.E4M3.F32.PACK_AB_MERGE_C R23, RZ, R58, RZ ;  /* 0x0000003aff17723e */ /* 0x002fe400048070ff */
[----:B------:R-:W-:Y:S01]  /*4fa0*/  ISETP.LT.OR P2, PT, R25, 0x9, !P2 ;  /* 0x000000091900780c */ /* 0x000fe20005741670 */
[----:B------:R0:W-:Y:S01]  /*4fb0*/  @!P1 STG.E.U8 desc[UR18][R10.64+0x21], R13 ;  /* 0x0000210d0a009986 */ /* 0x0001e2000c101112 */
[----:B------:R-:W-:-:S03]  /*4fc0*/  ISETP.GE.AND P1, PT, R26, 0x31, PT ;  /* 0x000000311a00780c */ /* 0x000fc60003f26270 */
[----:B------:R1:W-:Y:S01]  /*4fd0*/  @!P3 STG.E.U8 desc[UR18][R8.64+0x29], R23 ;  /* 0x000029170800b986 */ /* 0x0003e2000c101112 */
[----:B------:R-:W-:-:S03]  /*4fe0*/  ISETP.GE.AND P3, PT, R26, 0x32, PT ;  /* 0x000000321a00780c */ /* 0x000fc60003f66270 */
[----:B------:R-:W-:Y:S01]  /*4ff0*/  @!P6 STG.E.U8 desc[UR18][R8.64+0x28], R59 ;  /* 0x0000283b0800e986 */ /* 0x000fe2000c101112 */
[C---:B------:R-:W-:Y:S02]  /*5000*/  ISETP.LT.OR P6, PT, R25.reuse, 0x1, !P1 ;  /* 0x000000011900780c */ /* 0x040fe40004fc1670 */
[C---:B------:R-:W-:Y:S01]  /*5010*/  ISETP.LT.OR P1, PT, R25.reuse, 0x9, !P1 ;  /* 0x000000091900780c */ /* 0x040fe20004f21670 */
[----:B------:R-:W-:Y:S01]  /*5020*/  @!P5 STG.E.U8 desc[UR18][R10.64+0x28], R57 ;  /* 0x000028390a00d986 */ /* 0x000fe2000c101112 */
[C---:B------:R-:W-:Y:S02]  /*5030*/  ISETP.LT.OR P5, PT, R25.reuse, 0x1, !P3 ;  /* 0x000000011900780c */ /* 0x040fe40005fa1670 */
        /* <DEDUP_REMOVED lines=10> */
[----:B------:R2:W-:Y:S01]  /*50e0*/  @!P1 STG.E.U8 desc[UR18][R10.64+0x30], R19 ;  /* 0x000030130a009986 */ /* 0x0005e2000c101112 */
[C---:B------:R-:W-:Y:S02]  /*50f0*/  ISETP.LT.OR P1, PT, R25.reuse, 0x1, !P2 ;  /* 0x000000011900780c */ /* 0x040fe40005721670 */
[----:B------:R-:W-:Y:S02]  /*5100*/  ISETP.LT.OR P2, PT, R25, 0x9, !P2 ;  /* 0x000000091900780c */ /* 0x000fe40005741670 */
[----:B0-----:R-:W-:Y:S02]  /*5110*/  F2FP.SATFINITE.E4M3.F32.PACK_AB_MERGE_C R13, RZ, R18, RZ ;  /* 0x00000012ff0d723e */ /* 0x001fe400048070ff */
[----:B-1----:R-:W-:-:S03]  /*5120*/  F2FP.SATFINITE.E4M3.F32.PACK_AB_MERGE_C R21, RZ, R14, RZ ;  /* 0x0000000eff15723e */ /* 0x002fc600048070ff */
[----:B------:R0:W-:Y:S01]  /*5130*/  @!P3 STG.E.U8 desc[UR18][R10.64+0x31], R13 ;  /* 0x0000310d0a00b986 */ /* 0x0001e2000c101112 */
[----:B--2---:R-:W-:-:S03]  /*5140*/  F2FP.SATFINITE.E4M3.F32.PACK_AB_MERGE_C R19, RZ, R16, RZ ;  /* 0x00000010ff13723e */ /* 0x004fc600048070ff */
[----:B------:R0:W-:Y:S04]  /*5150*/  @!P1 STG.E.U8 desc[UR18][R8.64+0x38], R17 ;  /* 0x0000381108009986 */ /* 0x0001e8000c101112 */
[----:B------:R0:W-:Y:S04]  /*5160*/  @!P5 STG.E.U8 desc[UR18][R8.64+0x39], R19 ;  /* 0x000039130800d986 */ /* 0x0001e8000c101112 */
[----:B------:R0:W-:Y:S04]  /*5170*/  @!P2 STG.E.U8 desc[UR18][R10.64+0x38], R15 ;  /* 0x0000380f0a00a986 */ /* 0x0001e8000c101112 */
[----:B------:R0:W-:Y:S02]  /*5180*/  @!P6 STG.E.U8 desc[UR18][R10.64+0x39], R21 ;  /* 0x000039150a00e986 */ /* 0x0001e4000c101112 */
.L_x_104:
[----:B------:R-:W-:Y:S05]  /*5190*/  BSYNC B0 ;  /* 0x0000000000007941 */ /* 0x000fea0003800000 */
.L_x_38:
[----:B------:R-:W-:Y:S01]  /*51a0*/  ULDC UR6, c[0x0][0xc] ;  /* 0x0000030000067ab9 */ /* 0x000fe20000000800 */
[----:B------:R-:W-:Y:S01]  /*51b0*/  ULDC UR7, c[0x0][0x10] ;  /* 0x0000040000077ab9 */ /* 0x000fe20000000800 */
[----:B0-----:R-:W0:Y:S01]  /*51c0*/  LDC R9, c[0x0][0x14] ;  /* 0x00000500ff097b82 */ /* 0x001e220000000800 */
[----:B------:R-:W-:Y:S01]  /*51d0*/  UIMAD.WIDE.U32 UR6, UR6, UR7, URZ ;  /* 0x00000007060672a5 */ /* 0x000fe2000f8e003f */
[----:B-----5:R-:W-:Y:S01]  /*51e0*/  PRMT R8, RZ, 0x7610, R8 ;  /* 0x00007610ff087816 */ /* 0x020fe20000000008 */
[----:B------:R-:W-:Y:S02]  /*51f0*/  IMAD.MOV.U32 R12, RZ, RZ, -0x1 ;  /* 0xffffffffff0c7424 */ /* 0x000fe400078e00ff */
[----:B------:R-:W-:Y:S02]  /*5200*/  IMAD.MOV.U32 R71, RZ, RZ, -0x1 ;  /* 0xffffffffff477424 */ /* 0x000fe400078e00ff */
[----:B0-----:R-:W-:-:S04]  /*5210*/  IMAD.WIDE.U32 R4, R9, UR6, R4 ;  /* 0x0000000609047c25 */ /* 0x001fc8000f8e0004 */
[----:B------:R-:W-:Y:S01]  /*5220*/  IMAD R9, R9, UR7, RZ ;  /* 0x0000000709097c24 */ /* 0x000fe2000f8e02ff */
[----:B------:R-:W-:Y:S02]  /*5230*/  ULDC.64 UR6, c[0x0][0x650] ;  /* 0x0001940000067ab9 */ /* 0x000fe40000000a00 */
[----:B------:R-:W-:Y:S01]  /*5240*/  ISETP.GE.U32.AND P1, PT, R4, UR6, PT ;  /* 0x0000000604007c0c */ /* 0x000fe2000bf26070 */
[----:B------:R-:W-:-:S05]  /*5250*/  IMAD.IADD R5, R5, 0x1, R9 ;  /* 0x0000000105057824 */ /* 0x000fca00078e0209 */
[----:B------:R-:W-:-:S13]  /*5260*/  ISETP.GE.U32.AND.EX P1, PT, R5, UR7, PT, P1 ;  /* 0x0000000705007c0c */ /* 0x000fda000bf26110 */
[----:B------:R-:W-:Y:S05]  /*5270*/  @P1 BRA `(.L_x_105) ;  /* 0x0000000400601947 */ /* 0x000fea0003800000 */
[----:B------:R-:W0:Y:S01]  /*5280*/  S2R R20, SR_CTAID.X ;  /* 0x0000000000147919 */ /* 0x000e220000002500 */
[----:B------:R-:W5:Y:S01]  /*5290*/  LDC.64 R14, c[0x0][0x628] ;  /* 0x00018a00ff0e7b82 */ /* 0x000f620000000a00 */
[----:B------:R-:W-:Y:S01]  /*52a0*/  ULDC UR6, c[0x0][0x150] ;  /* 0x0000540000067ab9 */ /* 0x000fe20000000800 */
[----:B------:R-:W-:Y:S01]  /*52b0*/  IMAD.MOV.U32 R12, RZ, RZ, R4 ;  /* 0x000000ffff0c7224 */ /* 0x000fe200078e0004 */
[----:B-12-4-:R-:W1:Y:S01]  /*52c0*/  S2R R22, SR_CTAID.Y ;  /* 0x0000000000167919 */ /* 0x016e620000002600 */
[----:B------:R-:W-:-:S04]  /*52d0*/  IMAD.MOV.U32 R13, RZ, RZ, R5 ;  /* 0x000000ffff0d7224 */ /* 0x000fc800078e0005 */
[----:B------:R-:W2:Y:S08]  /*52e0*/  LDC R23, c[0x0][0x144] ;  /* 0x00005100ff177b82 */ /* 0x000eb00000000800 */
[----:B------:R-:W4:Y:S08]  /*52f0*/  LDC R16, c[0x0][0x630] ;  /* 0x00018c00ff107b82 */ /* 0x000f300000000800 */
[----:B------:R-:W1:Y:S01]  /*5300*/  LDC.64 R18, c[0x0][0x620] ;  /* 0x00018800ff127b82 */ /* 0x000e620000000a00 */
[----:B-----5:R-:W-:-:S04]  /*5310*/  ISETP.NE.U32.AND P1, PT, R14, RZ, PT ;  /* 0x000000ff0e00720c */ /* 0x020fc80003f25070 */
[----:B------:R-:W-:Y:S02]  /*5320*/  ISETP.NE.AND.EX P1, PT, R15, RZ, PT, P1 ;  /* 0x000000ff0f00720c */ /* 0x000fe40003f25310 */
[----:B0-----:R-:W-:-:S05]  /*5330*/  I2FP.F32.U32 R8, R20 ;  /* 0x0000001400087245 */ /* 0x001fca0000201000 */
[----:B------:R-:W-:-:S04]  /*5340*/  FMUL R8, R8, UR6 ;  /* 0x0000000608087c20 */ /* 0x000fc80008400000 */
[----:B------:R0:W0:Y:S02]  /*5350*/  F2I.U32.TRUNC.NTZ R21, R8 ;  /* 0x0000000800157305 */ /* 0x000024000020f000 */
[----:B--2-4-:R-:W-:Y:S05]  /*5360*/  @!P1 BRA `(.L_x_106) ;  /* 0x0000000000289947 */ /* 0x014fea0003800000 */
[----:B------:R-:W2:Y:S02]  /*5370*/  LDC R9, c[0x0][0x634] ;  /* 0x00018d00ff097b82 */ /* 0x000ea40000000800 */
[----:B--2---:R-:W-:-:S05]  /*5380*/  IADD3 R13, P1, R4, R9, RZ ;  /* 0x00000009040d7210 */ /* 0x004fca0007f3e0ff */
[----:B------:R-:W-:-:S04]  /*5390*/  IMAD.X R17, RZ, RZ, R5, P1 ;  /* 0x000000ffff117224 */ /* 0x000fc800008e0605 */
[----:B0-----:R-:W-:-:S04]  /*53a0*/  IMAD.WIDE.U32 R8, R17, R14, RZ ;  /* 0x0000000e11087225 */ /* 0x001fc800078e00ff */
[----:B---3--:R-:W-:-:S04]  /*53b0*/  IMAD.WIDE.U32 R10, P1, R13, R15, R8 ;  /* 0x0000000f0d0a7225 */ /* 0x008fc80007820008 */
[----:B------:R-:W-:-:S04]  /*53c0*/  IMAD.WIDE.U32 R8, R13, R14, RZ ;  /* 0x0000000e0d087225 */ /* 0x000fc800078e00ff */
[----:B------:R-:W-:Y:S01]  /*53d0*/  IMAD.X R13, RZ, RZ, RZ, P1 ;  /* 0x000000ffff0d7224 */ /* 0x000fe200008e06ff */
[----:B------:R-:W-:Y:S01]  /*53e0*/  IADD3 RZ, P1, R9, R10, RZ ;  /* 0x0000000a09ff7210 */ /* 0x000fe20007f3e0ff */
[----:B------:R-:W-:-:S04]  /*53f0*/  IMAD.MOV.U32 R12, RZ, RZ, R11 ;  /* 0x000000ffff0c7224 */ /* 0x000fc800078e000b */
[----:B------:R-:W-:-:S08]  /*5400*/  IMAD.WIDE.U32.X R12, R17, R15, R12, P1 ;  /* 0x0000000f110c7225 */ /* 0x000fd000008e040c */
.L_x_106:
[----:B---3--:R-:W2:Y:S01]  /*5410*/  LDC.64 R28, c[0x0][0x640] ;  /* 0x00019000ff1c7b82 */ /* 0x008ea20000000a00 */
[-C--:B------:R-:W-:Y:S01]  /*5420*/  SHF.R.U64 R71, R12, R16.reuse, R13 ;  /* 0x000000100c477219 */ /* 0x080fe2000000120d */
[----:B0-----:R-:W-:Y:S01]  /*5430*/  IMAD.MOV R21, RZ, RZ, -R21 ;  /* 0x000000ffff157224 */ /* 0x001fe200078e0a15 */
[----:B------:R-:W-:Y:S01]  /*5440*/  SHF.R.U32.HI R8, RZ, R16, R13 ;  /* 0x00000010ff087219 */ /* 0x000fe2000001160d */
[----:B------:R-:W-:Y:S01]  /*5450*/  ULDC UR6, c[0x0][0x154] ;  /* 0x0000550000067ab9 */ /* 0x000fe20000000800 */
[----:B------:R-:W-:Y:S01]  /*5460*/  IADD3 R11, P1, RZ, -R71, RZ ;  /* 0x80000047ff0b7210 */ /* 0x000fe20007f3e0ff */
[----:B------:R-:W-:Y:S02]  /*5470*/  IMAD R21, R23, R21, R20 ;  /* 0x0000001517157224 */ /* 0x000fe400078e0214 */
[----:B------:R-:W0:Y:S01]  /*5480*/  LDC R12, c[0x0][0x618] ;  /* 0x00018600ff0c7b82 */ /* 0x000e220000000800 */
[----:B------:R-:W-:Y:S02]  /*5490*/  IMAD.MOV.U32 R13, RZ, RZ, 0x1 ;  /* 0x00000001ff0d7424 */ /* 0x000fe400078e00ff */
[----:B------:R-:W-:-:S04]  /*54a0*/  IMAD.X R9, RZ, RZ, ~R8, P1 ;  /* 0x000000ffff097224 */ /* 0x000fc800008e0e08 */
[-C--:B-1----:R-:W-:Y:S01]  /*54b0*/  IMAD R10, R9, R18.reuse, RZ ;  /* 0x00000012090a7224 */ /* 0x082fe200078e02ff */
[----:B------:R-:W1:Y:S01]  /*54c0*/  LDC R24, c[0x0][0x608] ;  /* 0x00018200ff187b82 */ /* 0x000e620000000800 */
[----:B------:R-:W-:-:S04]  /*54d0*/  IMAD.WIDE.U32 R8, R11, R18, R4 ;  /* 0x000000120b087225 */ /* 0x000fc800078e0004 */
[----:B------:R-:W-:Y:S01]  /*54e0*/  IMAD R11, R11, R19, R10 ;  /* 0x000000130b0b7224 */ /* 0x000fe200078e020a */
[----:B------:R-:W-:Y:S02]  /*54f0*/  I2FP.F32.U32 R10, R22 ;  /* 0x00000016000a7245 */ /* 0x000fe40000201000 */
[----:B------:R-:W3:Y:S01]  /*5500*/  LDC R26, c[0x0][0x658] ;  /* 0x00019600ff1a7b82 */ /* 0x000ee20000000800 */
[----:B------:R-:W-:Y:S01]  /*5510*/  IMAD.IADD R9, R9, 0x1, R11 ;  /* 0x0000000109097824 */ /* 0x000fe200078e020b */
[----:B--2---:R-:W-:Y:S01]  /*5520*/  ISETP.NE.U32.AND P1, PT, R28, RZ, PT ;  /* 0x000000ff1c00720c */ /* 0x004fe20003f25070 */
[----:B------:R-:W-:Y:S01]  /*5530*/  FMUL R10, R10, UR6 ;  /* 0x000000060a0a7c20 */ /* 0x000fe20008400000 */
[----:B------:R-:W-:Y:S02]  /*5540*/  IMAD.MOV.U32 R11, RZ, RZ, -0x1 ;  /* 0xffffffffff0b7424 */ /* 0x000fe400078e00ff */
[----:B------:R-:W-:Y:S01]  /*5550*/  ISETP.NE.AND.EX P1, PT, R29, RZ, PT, P1 ;  /* 0x000000ff1d00720c */ /* 0x000fe20003f25310 */
[----:B------:R2:W4:Y:S01]  /*5560*/  F2I.U32.TRUNC.NTZ R17, R10 ;  /* 0x0000000a00117305 */ /* 0x000522000020f000 */
[----:B------:R-:W2:Y:S01]  /*5570*/  LDC R19, c[0x0][0x148] ;  /* 0x00005200ff137b82 */ /* 0x000ea20000000800 */
[----:B0-----:R-:W-:-:S02]  /*5580*/  SHF.R.U64 R16, R8, R12, R9 ;  /* 0x0000000c08107219 */ /* 0x001fc40000001209 */
[----:B------:R-:W-:-:S05]  /*5590*/  SHF.R.U32.HI R9, RZ, R12, R9 ;  /* 0x0000000cff097219 */ /* 0x000fca0000011609 */
[----:B------:R-:W0:Y:S01]  /*55a0*/  LDC R20, c[0x0][0x600] ;  /* 0x00018000ff147b82 */ /* 0x000e220000000800 */
[-CC-:B-1----:R-:W-:Y:S02]  /*55b0*/  SHF.R.U64 R14, R16, R24.reuse, R9.reuse ;  /* 0x00000018100e7219 */ /* 0x182fe40000001209 */
[----:B------:R-:W-:-:S05]  /*55c0*/  SHF.R.U32.HI R9, RZ, R24, R9 ;  /* 0x00000018ff097219 */ /* 0x000fca0000011609 */
[----:B------:R-:W1:Y:S01]  /*55d0*/  LDC R25, c[0x0][0x648] ;  /* 0x00019200ff197b82 */ /* 0x000e620000000800 */
[-CC-:B---3--:R-:W-:Y:S02]  /*55e0*/  SHF.R.U64 R18, R14, R26.reuse, R9.reuse ;  /* 0x0000001a0e127219 */ /* 0x188fe40000001209 */
[-C--:B------:R-:W-:Y:S02]  /*55f0*/  SHF.L.U32 R11, R11, R26.reuse, RZ ;  /* 0x0000001a0b0b7219 */ /* 0x080fe400000006ff */
[-C--:B------:R-:W-:Y:S01]  /*5600*/  SHF.R.U32.HI R9, RZ, R26.reuse, R9 ;  /* 0x0000001aff097219 */ /* 0x080fe20000011609 */
[----:B------:R-:W-:Y:S01]  /*5610*/  IMAD.MOV.U32 R8, RZ, RZ, R18 ;  /* 0x000000ffff087224 */ /* 0x000fe200078e0012 */
[----:B------:R-:W-:Y:S01]  /*5620*/  SHF.L.U32 R24, R13, R26, RZ ;  /* 0x0000001a0d187219 */ /* 0x000fe200000006ff */
[----:B------:R-:W3:Y:S01]  /*5630*/  LDC R27, c[0x0][0x638] ;  /* 0x00018e00ff1b7b82 */ /* 0x000ee20000000800 */
[----:B------:R-:W-:-:S07]  /*5640*/  LOP3.LUT R23, RZ, R11, RZ, 0x33, !PT ;  /* 0x0000000bff177212 */ /* 0x000fce00078e33ff */
[----:B------:R-:W0:Y:S01]  /*5650*/  LDC R30, c[0x0][0x610] ;  /* 0x00018400ff1e7b82 */ /* 0x000e220000000800 */
[----:B----4-:R-:W-:Y:S05]  /*5660*/  @!P1 BRA `(.L_x_107) ;  /* 0x0000000000289947 */ /* 0x010fea0003800000 */
[----:B------:R-:W4:Y:S02]  /*5670*/  LDC R13, c[0x0][0x64c] ;  /* 0x00019300ff0d7b82 */ /* 0x000f240000000800 */
[----:B----4-:R-:W-:-:S05]  /*5680*/  IADD3 R13, P1, R18, R13, RZ ;  /* 0x0000000d120d7210 */ /* 0x010fca0007f3e0ff */
[----:B------:R-:W-:-:S04]  /*5690*/  IMAD.X R15, RZ, RZ, R9, P1 ;  /* 0x000000ffff0f7224 */ /* 0x000fc800008e0609 */
[----:B------:R-:W-:-:S04]  /*56a0*/  IMAD.WIDE.U32 R8, R15, R28, RZ ;  /* 0x0000001c0f087225 */ /* 0x000fc800078e00ff */
[----:B--2---:R-:W-:-:S04]  /*56b0*/  IMAD.WIDE.U32 R10, P1, R13, R29, R8 ;  /* 0x0000001d0d0a7225 */ /* 0x004fc80007820008 */
[----:B------:R-:W-:-:S04]  /*56c0*/  IMAD.WIDE.U32 R8, R13, R28, RZ ;  /* 0x0000001c0d087225 */ /* 0x000fc800078e00ff */
[----:B------:R-:W-:Y:S01]  /*56d0*/  IMAD.X R13, RZ, RZ, RZ, P1 ;  /* 0x000000ffff0d7224 */ /* 0x000fe200008e06ff */
[----:B------:R-:W-:Y:S01]  /*56e0*/  IADD3 RZ, P1, R9, R10, RZ ;  /* 0x0000000a09ff7210 */ /* 0x000fe20007f3e0ff */
[----:B------:R-:W-:-:S04]  /*56f0*/  IMAD.MOV.U32 R12, RZ, RZ, R11 ;  /* 0x000000ffff0c7224 */ /* 0x000fc800078e000b */
[----:B------:R-:W-:-:S08]  /*5700*/  IMAD.WIDE.U32.X R8, R15, R29, R12, P1 ;  /* 0x0000001d0f087225 */ /* 0x000fd000008e040c */
.L_x_107:
[----:B-1----:R-:W-:Y:S01]  /*5710*/  SHF.R.U64 R8, R8, R25, R9 ;  /* 0x0000001908087219 */ /* 0x002fe20000001209 */
[----:B0-----:R-:W-:Y:S01]  /*5720*/  VIADD R13, R20, 0xffffffff ;  /* 0xffffffff140d7836 */ /* 0x001fe20000000000 */
[----:B------:R-:W-:Y:S01]  /*5730*/  LOP3.LUT R11, R14, R23, RZ, 0xc0, !PT ;  /* 0x000000170e0b7212 */ /* 0x000fe200078ec0ff */
[----:B------:R-:W-:Y:S02]  /*5740*/  IMAD.MOV R17, RZ, RZ, -R17 ;  /* 0x000000ffff117224 */ /* 0x000fe400078e0a11 */
[----:B------:R-:W-:Y:S02]  /*5750*/  IMAD.MOV R9, RZ, RZ, -R8 ;  /* 0x000000ffff097224 */ /* 0x000fe400078e0a08 */
[----:B------:R-:W-:Y:S01]  /*5760*/  IMAD R24, R24, R8, R11 ;  /* 0x0000000818187224 */ /* 0x000fe200078e020b */
[----:B------:R-:W-:Y:S01]  /*5770*/  LOP3.LUT R11, R16, R13, RZ, 0xc0, !PT ;  /* 0x0000000d100b7212 */ /* 0x000fe200078ec0ff */
[----:B--2---:R-:W-:Y:S02]  /*5780*/  @P4 IMAD R21, R19, R17, R22 ;  /* 0x0000001113154224 */ /* 0x004fe400078e0216 */
[----:B---3--:R-:W-:-:S02]  /*5790*/  IMAD R8, R9, R27, R18 ;  /* 0x0000001b09087224 */ /* 0x008fc400078e0212 */
[----:B------:R-:W-:Y:S02]  /*57a0*/  IMAD R24, R24, R30, R21 ;  /* 0x0000001e18187224 */ /* 0x000fe400078e0215 */
[----:B------:R-:W-:Y:S02]  /*57b0*/  IMAD R9, R8, R20, R11 ;  /* 0x0000001408097224 */ /* 0x000fe400078e020b */
[----:B------:R-:W-:-:S03]  /*57c0*/  IMAD.MOV.U32 R10, RZ, RZ, 0x1 ;  /* 0x00000001ff0a7424 */ /* 0x000fc600078e00ff */
[----:B------:R-:W-:Y:S02]  /*57d0*/  SEL R12, R9, R24, !P4 ;  /* 0x00000018090c7207 */ /* 0x000fe40006000000 */
[----:B------:R-:W-:Y:S02]  /*57e0*/  PRMT R8, R10, 0x7610, R8 ;  /* 0x000076100a087816 */ /* 0x000fe40000000008 */
[----:B------:R-:W-:-:S07]  /*57f0*/  SEL R24, R24, R9, !P4 ;  /* 0x0000000918187207 */ /* 0x000fce0006000000 */
.L_x_105:
[----:B------:R-:W-:Y:S01]  /*5800*/  LOP3.LUT P1, RZ, R8, 0xff, RZ, 0xc0, !PT ;  /* 0x000000ff08ff7812 */ /* 0x000fe2000782c0ff */
[----:B---3--:R-:W-:-:S12]  /*5810*/  IMAD.MOV.U32 R11, RZ, RZ, R24 ;  /* 0x000000ffff0b7224 */ /* 0x008fd800078e0018 */
[----:B------:R-:W-:Y:S05]  /*5820*/  @P1 BRA `(.L_x_108) ;  /* 0xffffffbc00581947 */ /* 0x000fea000383ffff */
[----:B------:R-:W-:Y:S05]  /*5830*/  EXIT ;  /* 0x000000000000794d */ /* 0x000fea0003800000 */
.L_x_8:
[----:B0-----:R-:W-:Y:S01]  /*5840*/  ULDC.64 UR4, c[0x0][0x650] ;  /* 0x0001940000047ab9 */ /* 0x001fe20000000a00 */
        /* <DEDUP_REMOVED lines=25> */
.L_x_110:
[----:B------:R-:W0:Y:S01]  /*59e0*/  LDC.64 R28, c[0x0][0x640] ;  /* 0x00019000ff1c7b82 */ /* 0x000e220000000a00 */
[-CC-:B------:R-:W-:Y:S01]  /*59f0*/  SHF.R.U64 R21, R14, R6.reuse, R15.reuse ;  /* 0x000000060e157219 */ /* 0x180fe2000000120f */
[----:B------:R-:W-:Y:S01]  /*5a00*/  IMAD.MOV.U32 R26, RZ, RZ, 0x1 ;  /* 0x00000001ff1a7424 */ /* 0x000fe200078e00ff */
[----:B------:R-:W-:Y:S02]  /*5a10*/  SHF.R.U32.HI R6, RZ, R6, R15 ;  /* 0x00000006ff067219 */ /* 0x000fe4000001160f */
[----:B------:R-:W-:-:S03]  /*5a20*/  IADD3 R13, P0, RZ, -R21, RZ ;  /* 0x80000015ff0d7210 */ /* 0x000fc60007f1e0ff */
[----:B------:R-:W1:Y:S02]  /*5a30*/  LDC R12, c[0x0][0x618] ;  /* 0x00018600ff0c7b82 */ /* 0x000e640000000800 */
[----:B------:R-:W-:-:S04]  /*5a40*/  IMAD.X R11, RZ, RZ, ~R6, P0 ;  /* 0x000000ffff0b7224 */ /* 0x000fc800000e0e06 */
[-C--:B------:R-:W-:Y:S02]  /*5a50*/  IMAD R6, R11, R22.reuse, RZ ;  /* 0x000000160b067224 */ /* 0x080fe400078e02ff */
[----:B------:R-:W2:Y:S01]  /*5a60*/  LDC R14, c[0x0][0x608] ;  /* 0x00018200ff0e7b82 */ /* 0x000ea20000000800 */
[----:B------:R-:W-:-:S04]  /*5a70*/  IMAD.WIDE.U32 R10, R13, R22, R4 ;  /* 0x000000160d0a7225 */ /* 0x000fc800078e0004 */
[----:B------:R-:W-:-:S03]  /*5a80*/  IMAD R13, R13, R23, R6 ;  /* 0x000000170d0d7224 */ /* 0x000fc600078e0206 */
[----:B------:R-:W3:Y:S01]  /*5a90*/  LDC R27, c[0x0][0x658] ;  /* 0x00019600ff1b7b82 */ /* 0x000ee20000000800 */
[----:B------:R-:W-:Y:S01]  /*5aa0*/  IMAD.IADD R11, R11, 0x1, R13 ;  /* 0x000000010b0b7824 */ /* 0x000fe200078e020d */
[----:B0-----:R-:W-:-:S04]  /*5ab0*/  ISETP.NE.U32.AND P0, PT, R28, RZ, PT ;  /* 0x000000ff1c00720c */ /* 0x001fc80003f05070 */
[----:B------:R-:W-:Y:S02]  /*5ac0*/  ISETP.NE.AND.EX P0, PT, R29, RZ, PT, P0 ;  /* 0x000000ff1d00720c */ /* 0x000fe40003f05300 */
[----:B------:R-:W0:Y:S01]  /*5ad0*/  LDC R18, c[0x0][0x600] ;  /* 0x00018000ff127b82 */ /* 0x000e220000000800 */
[-CC-:B-1----:R-:W-:Y:S01]  /*5ae0*/  SHF.R.U64 R16, R10, R12.reuse, R11.reuse ;  /* 0x0000000c0a107219 */ /* 0x182fe2000000120b */
[----:B------:R-:W-:Y:S01]  /*5af0*/  IMAD.MOV.U32 R10, RZ, RZ, -0x1 ;  /* 0xffffffffff0a7424 */ /* 0x000fe200078e00ff */
[----:B------:R-:W-:-:S05]  /*5b00*/  SHF.R.U32.HI R11, RZ, R12, R11 ;  /* 0x0000000cff0b7219 */ /* 0x000fca000001160b */
[----:B------:R-:W1:Y:S01]  /*5b10*/  LDC R22, c[0x0][0x648] ;  /* 0x00019200ff167b82 */ /* 0x000e620000000800 */
[-CC-:B--2---:R-:W-:Y:S02]  /*5b20*/  SHF.R.U64 R23, R16, R14.reuse, R11.reuse ;  /* 0x0000000e10177219 */ /* 0x184fe4000000120b */
[----:B------:R-:W-:-:S05]  /*5b30*/  SHF.R.U32.HI R6, RZ, R14, R11 ;  /* 0x0000000eff067219 */ /* 0x000fca000001160b */
[----:B------:R-:W2:Y:S01]  /*5b40*/  LDC R24, c[0x0][0x638] ;  /* 0x00018e00ff187b82 */ /* 0x000ea20000000800 */
[-C--:B---3--:R-:W-:Y:S02]  /*5b50*/  SHF.L.U32 R10, R10, R27.reuse, RZ ;  /* 0x0000001b0a0a7219 */ /* 0x088fe400000006ff */
[-CC-:B------:R-:W-:Y:S02]  /*5b60*/  SHF.R.U64 R25, R23, R27.reuse, R6.reuse ;  /* 0x0000001b17197219 */ /* 0x180fe40000001206 */
[----:B------:R-:W-:Y:S02]  /*5b70*/  LOP3.LUT R30, RZ, R10, RZ, 0x33, !PT ;  /* 0x0000000aff1e7212 */ /* 0x000fe400078e33ff */
[----:B------:R-:W-:Y:S01]  /*5b80*/  SHF.R.U32.HI R11, RZ, R27, R6 ;  /* 0x0000001bff0b7219 */ /* 0x000fe20000011606 */
[----:B------:R-:W3:Y:S01]  /*5b90*/  LDC R31, c[0x0][0x610] ;  /* 0x00018400ff1f7b82 */ /* 0x000ee20000000800 */
[----:B------:R-:W-:Y:S01]  /*5ba0*/  IMAD.MOV.U32 R10, RZ, RZ, R25 ;  /* 0x000000ffff0a7224 */ /* 0x000fe200078e0019 */
[----:B------:R-:W-:Y:S06]  /*5bb0*/  @!P0 BRA `(.L_x_111) ;  /* 0x0000000000288947 */ /* 0x000fec0003800000 */
        /* <DEDUP_REMOVED lines=10> */
.L_x_111:
[----:B-1----:R-:W-:Y:S01]  /*5c60*/  SHF.R.U64 R9, R10, R22, R11 ;  /* 0x000000160a097219 */ /* 0x002fe2000000120b */
[----:B0-----:R-:W-:Y:S01]  /*5c70*/  VIADD R11, R18, 0xffffffff ;  /* 0xffffffff120b7836 */ /* 0x001fe20000000000 */
[----:B------:R-:W-:Y:S01]  /*5c80*/  SHF.L.U32 R26, R26, R27, RZ ;  /* 0x0000001b1a1a7219 */ /* 0x000fe200000006ff */
[----:B------:R-:W-:Y:S01]  /*5c90*/  @P4 IMAD R7, R19, R20, R8 ;  /* 0x0000001413074224 */ /* 0x000fe200078e0208 */
[----:B------:R-:W-:Y:S01]  /*5ca0*/  LOP3.LUT R6, R23, R30, RZ, 0xc0, !PT ;  /* 0x0000001e17067212 */ /* 0x000fe200078ec0ff */
[----:B------:R-:W-:Y:S02]  /*5cb0*/  IMAD.MOV R10, RZ, RZ, -R9 ;  /* 0x000000ffff0a7224 */ /* 0x000fe400078e0a09 */
[----:B------:R-:W-:Y:S02]  /*5cc0*/  IMAD.MOV.U32 R17, RZ, RZ, R21 ;  /* 0x000000ffff117224 */ /* 0x000fe400078e0015 */
[----:B------:R-:W-:Y:S01]  /*5cd0*/  IMAD R8, R26, R9, R6 ;  /* 0x000000091a087224 */ /* 0x000fe200078e0206 */
[----:B------:R-:W-:Y:S01]  /*5ce0*/  LOP3.LUT R9, R16, R11, RZ, 0xc0, !PT ;  /* 0x0000000b10097212 */ /* 0x000fe200078ec0ff */
[----:B--2---:R-:W-:-:S02]  /*5cf0*/  IMAD R6, R10, R24, R25 ;  /* 0x000000180a067224 */ /* 0x004fc400078e0219 */
[----:B---3--:R-:W-:Y:S02]  /*5d00*/  IMAD R7, R8, R31, R7 ;  /* 0x0000001f08077224 */ /* 0x008fe400078e0207 */
[----:B------:R-:W-:Y:S02]  /*5d10*/  IMAD R14, R6, R18, R9 ;  /* 0x00000012060e7224 */ /* 0x000fe400078e0209 */
[----:B------:R-:W-:-:S03]  /*5d20*/  IMAD.MOV.U32 R8, RZ, RZ, 0x1 ;  /* 0x00000001ff087424 */ /* 0x000fc600078e00ff */
[----:B------:R-:W-:Y:S02]  /*5d30*/  SEL R18, R14, R7, !P4 ;  /* 0x000000070e127207 */ /* 0x000fe40006000000 */
[----:B------:R-:W-:Y:S02]  /*5d40*/  PRMT R6, R8, 0x7610, R6 ;  /* 0x0000761008067816 */ /* 0x000fe40000000006 */
[----:B------:R-:W-:-:S07]  /*5d50*/  SEL R14, R7, R14, !P4 ;  /* 0x0000000e070e7207 */ /* 0x000fce0006000000 */
.L_x_109:
[----:B------:R-:W-:-:S08]  /*5d60*/  NOP ;  /* 0x0000000000007918 */ /* 0x000fd00000000000 */
[----:B------:R-:W0:-:S00]  /*5d70*/  USETMAXREG.DEALLOC.CTAPOOL 0x28 ;  /* 0x00000028000079c8 */ /* 0x000e0000080e0500 */
[----:B0-----:R-:W-:-:S13]  /*5d80*/  ISETP.NE.AND P0, PT, R3, RZ, PT ;  /* 0x000000ff0300720c */ /* 0x001fda0003f05270 */
[----:B------:R-:W-:Y:S05]  /*5d90*/  @P0 EXIT ;  /* 0x000000000000094d */ /* 0x000fea0003800000 */
[----:B------:R-:W-:Y:S01]  /*5da0*/  LOP3.LUT P0, RZ, R6, 0xff, RZ, 0xc0, !PT ;  /* 0x000000ff06ff7812 */ /* 0x000fe2000780c0ff */
[----:B------:R-:W-:Y:S02]  /*5db0*/  IMAD.MOV.U32 R3, RZ, RZ, 0x1 ;  /* 0x00000001ff037424 */ /* 0x000fe400078e00ff */
[----:B------:R-:W-:-:S10]  /*5dc0*/  IMAD.MOV.U32 R13, RZ, RZ, RZ ;  /* 0x000000ffff0d7224 */ /* 0x000fd400078e00ff */
[----:B------:R-:W-:Y:S05]  /*5dd0*/  @!P0 BRA `(.L_x_112) ;  /* 0x0000000c003c8947 */ /* 0x000fea0003800000 */
[----:B------:R-:W0:Y:S01]  /*5de0*/  LDC R3, c[0x0][0x28c] ;  /* 0x0000a300ff037b82 */ /* 0x000e220000000800 */
[----:B------:R-:W-:Y:S01]  /*5df0*/  ULDC UR5, c[0x0][0x658] ;  /* 0x0001960000057ab9 */ /* 0x000fe20000000800 */
[----:B------:R-:W-:Y:S01]  /*5e00*/  UMOV UR7, 0xffffffff ;  /* 0xffffffff00077882 */ /* 0x000fe20000000000 */
[----:B------:R-:W-:Y:S01]  /*5e10*/  ULDC UR6, c[0x0][0xc] ;  /* 0x0000030000067ab9 */ /* 0x000fe20000000800 */
[----:B------:R-:W-:Y:S01]  /*5e20*/  USHF.L.U32 UR8, UR7, UR5, URZ ;  /* 0x0000000507087299 */ /* 0x000fe2000800063f */
[----:B------:R-:W-:Y:S01]  /*5e30*/  BSSY B0, `(.L_x_112) ;  /* 0x00000c9000007945 */ /* 0x000fe20003800000 */
[----:B------:R-:W-:Y:S01]  /*5e40*/  UMOV UR9, 0x1 ;  /* 0x0000000100097882 */ /* 0x000fe20000000000 */
[----:B------:R-:W-:Y:S01]  /*5e50*/  ULDC UR7, c[0x0][0x10] ;  /* 0x0000040000077ab9 */ /* 0x000fe20000000800 */
[----:B------:R-:W1:Y:S01]  /*5e60*/  S2UR UR10, SR_CgaCtaId ;  /* 0x00000000000a79c3 */ /* 0x000e620000008800 */
[----:B------:R-:W-:Y:S01]  /*5e70*/  UIMAD.WIDE.U32 UR6, UR6, UR7, URZ ;  /* 0x00000007060672a5 */ /* 0x000fe2000f8e003f */
[----:B------:R-:W-:Y:S01]  /*5e80*/  IMAD.MOV.U32 R16, RZ, RZ, 0x1 ;  /* 0x00000001ff107424 */ /* 0x000fe200078e00ff */
[----:B------:R-:W-:Y:S01]  /*5e90*/  USHF.L.U32 UR18, UR9, UR5, URZ ;  /* 0x0000000509127299 */ /* 0x000fe2000800063f */
[----:B------:R-:W-:Y:S01]  /*5ea0*/  LOP3.LUT R15, R2, 0x2, RZ, 0xfc, !PT ;  /* 0x00000002020f7812 */ /* 0x000fe200078efcff */
[----:B------:R-:W-:Y:S01]  /*5eb0*/  IMAD.MOV.U32 R13, RZ, RZ, RZ ;  /* 0x000000ffff0d7224 */ /* 0x000fe200078e00ff */
[----:B------:R-:W-:Y:S01]  /*5ec0*/  ULDC UR5, c[0x0][0x14] ;  /* 0x0000050000057ab9 */ /* 0x000fe20000000800 */
[----:B------:R-:W-:Y:S01]  /*5ed0*/  ULDC UR4, c[0x0][0x600] ;  /* 0x0001800000047ab9 */ /* 0x000fe20000000800 */
[----:B------:R-:W-:-:S02]  /*5ee0*/  UIMAD.WIDE.U32 UR22, UR6, UR5, URZ ;  /* 0x00000005061672a5 */ /* 0x000fc4000f8e003f */
[----:B------:R-:W-:Y:S02]  /*5ef0*/  UIMAD UR13, UR7, UR5, URZ ;  /* 0x00000005070d72a4 */ /* 0x000fe4000f8e023f */
[----:B------:R-:W-:Y:S02]  /*5f00*/  UIADD3 UR4, UR4, -0x1, URZ ;  /* 0xffffffff04047890 */ /* 0x000fe4000fffe03f */
[----:B------:R-:W-:Y:S01]  /*5f10*/  ULOP3.LUT UR17, URZ, UR8, URZ, 0x33, !UPT ;  /* 0x000000083f117292 */ /* 0x000fe2000f8e333f */
[----:B0-----:R-:W-:Y:S01]  /*5f20*/  VIADD R3, R3, 0x1f ;  /* 0x0000001f03037836 */ /* 0x001fe20000000000 */
[----:B------:R-:W-:Y:S01]  /*5f30*/  UIADD3 UR13, UR23, UR13, URZ ;  /* 0x0000000d170d7290 */ /* 0x000fe2000fffe03f */
[----:B------:R-:W-:-:S03]  /*5f40*/  ULDC.64 UR24, c[0x0][0x198] ;  /* 0x0000660000187ab9 */ /* 0x000fc60000000a00 */
[----:B------:R-:W-:Y:S01]  /*5f50*/  SHF.R.S32.HI R6, RZ, 0x1f, R3 ;  /* 0x0000001fff067819 */ /* 0x000fe20000011403 */
[----:B-1----:R-:W-:-:S03]  /*5f60*/  IMAD.U32 R11, RZ, RZ, UR10 ;  /* 0x0000000aff0b7e24 */ /* 0x002fc6000f8e00ff */
[----:B------:R-:W-:Y:S01]  /*5f70*/  LEA.HI R6, R6, R3, RZ, 0x5 ;  /* 0x0000000306067211 */ /* 0x000fe200078f28ff */
[----:B------:R-:W-:-:S03]  /*5f80*/  IMAD.MOV.U32 R3, RZ, RZ, 0x1 ;  /* 0x00000001ff037424 */ /* 0x000fc600078e00ff */
[----:B------:R-:W-:-:S05]  /*5f90*/  SHF.R.S32.HI R10, RZ, 0x5, R6 ;  /* 0x00000005ff0a7819 */ /* 0x000fca0000011406 */
[----:B------:R-:W-:-:S07]  /*5fa0*/  VIADD R12, R10, 0x1 ;  /* 0x000000010a0c7836 */ /* 0x000fce0000000000 */
.L_x_123:
[----:B------:R-:W-:-:S03]  /*5fb0*/  UMOV UR5, 0xffffffff ;  /* 0xffffffff00057882 */ /* 0x000fc60000000000 */
[----:B0-----:R-:W-:Y:S05]  /*5fc0*/  BRA.DIV UR5, `(.L_x_113) ;  /* 0x0000002205547947 */ /* 0x001fea000b800000 */
[----:B------:R-:W-:-:S13]  /*5fd0*/  ELECT P0, URZ, PT ;  /* 0x00000000003f782f */ /* 0x000fda0003800000 */
.L_x_167:
[----:B------:R-:W0:Y:S01]  /*5fe0*/  LDC R6, c[0x0][0x28c] ;  /* 0x0000a300ff067b82 */ /* 0x000e220000000800 */
[----:B------:R-:W-:Y:S01]  /*5ff0*/  BSSY B1, `(.L_x_114) ;  /* 0x000003a000017945 */ /* 0x000fe20003800000 */
[----:B0-----:R-:W-:-:S13]  /*6000*/  ISETP.LT.OR P0, PT, R6, 0x1, !P0 ;  /* 0x000000010600780c */ /* 0x001fda0004701670 */
[----:B------:R-:W-:Y:S05]  /*6010*/  @P0 BRA `(.L_x_115) ;  /* 0x0000000000dc0947 */ /* 0x000fea0003800000 */
[----:B------:R-:W-:Y:S02]  /*6020*/  IMAD R14, R14, 0x4, R11 ;  /* 0x000000040e0e7824 */ /* 0x000fe400078e020b */
[----:B------:R-:W-:Y:S02]  /*6030*/  IMAD.SHL.U32 R18, R18, 0x40, RZ ;  /* 0x0000004012127824 */ /* 0x000fe400078e00ff */
[----:B------:R-:W-:Y:S02]  /*6040*/  IMAD.MOV.U32 R22, RZ, RZ, RZ ;  /* 0x000000ffff167224 */ /* 0x000fe400078e00ff */
[----:B------:R-:W-:Y:S02]  /*6050*/  IMAD.MOV.U32 R6, RZ, RZ, R12 ;  /* 0x000000ffff067224 */ /* 0x000fe400078e000c */
[----:B------:R-:W-:Y:S02]  /*6060*/  IMAD.MOV.U32 R7, RZ, RZ, R3 ;  /* 0x000000ffff077224 */ /* 0x000fe400078e0003 */
[----:B------:R-:W-:-:S02]  /*6070*/  IMAD.MOV.U32 R8, RZ, RZ, R13 ;  /* 0x000000ffff087224 */ /* 0x000fc400078e000d */
[----:B------:R-:W-:-:S07]  /*6080*/  IMAD.SHL.U32 R19, R14, 0x20, RZ ;  /* 0x000000200e137824 */ /* 0x000fce00078e00ff */
.L_x_118:
[----:B------:R-:W0:Y:S01]  /*6090*/  S2UR UR5, SR_CgaCtaId ;  /* 0x00000000000579c3 */ /* 0x000e220000008800 */
[----:B------:R-:W-:Y:S02]  /*60a0*/  MOV R14, 0x400 ;  /* 0x00000400000e7802 */ /* 0x000fe40000000f00 */
[----:B------:R-:W-:Y:S02]  /*60b0*/  SHF.L.U32 R9, R7, 0x1f, RZ ;  /* 0x0000001f07097819 */ /* 0x000fe400000006ff */
[----:B------:R-:W-:Y:S01]  /*60c0*/  LOP3.LUT P1, RZ, R0, 0x7f, RZ, 0xc0, !PT ;  /* 0x0000007f00ff7812 */ /* 0x000fe2000782c0ff */
[----:B0-----:R-:W-:-:S05]  /*60d0*/  IMAD.U32 R11, RZ, RZ, UR5 ;  /* 0x00000005ff0b7e24 */ /* 0x001fca000f8e00ff */
[----:B------:R-:W-:-:S07]  /*60e0*/  LEA R21, R11, R14, 0x18 ;  /* 0x0000000e0b157211 */ /* 0x000fce00078ec0ff */
[----:B------:R-:W0:Y:S01]  /*60f0*/  @!P1 LDC R14, c[0x0][0x500] ;  /* 0x00014000ff0e9b82 */ /* 0x000e220000000800 */
[----:B------:R-:W-:-:S04]  /*6100*/  IMAD R20, R8, 0x8, R21 ;  /* 0x0000000808147824 */ /* 0x000fc800078e0215 */
[----:B------:R-:W1:Y:S02]  /*6110*/  SYNCS.PHASECHK.TRANS64.TRYWAIT P0, [R20+URZ+0x128], R9 ;  /* 0x00012809140075a7 */ /* 0x000e64000800017f */
[----:B-1----:R-:W-:Y:S05]  /*6120*/  @!P0 BRA `(.L_x_116) ;  /* 0x00000020001c8947 */ /* 0x002fea0003800000 */
.L_x_168:
[----:B-1----:R-:W-:Y:S01]  /*6130*/  PRMT R9, R15, 0x9910, RZ ;  /* 0x000099100f097816 */ /* 0x002fe200000000ff */
[----:B0-----:R0:W-:Y:S03]  /*6140*/  @!P1 SYNCS.ARRIVE.TRANS64 RZ, [R20+URZ], R14 ;  /* 0x0000000e14ff99a7 */ /* 0x0011e6000800003f */
[----:B------:R-:W-:-:S13]  /*6150*/  ISETP.NE.AND P0, PT, R9, 0x2, PT ;  /* 0x000000020900780c */ /* 0x000fda0003f05270 */
[----:B0-----:R-:W-:Y:S05]  /*6160*/  @P0 BRA `(.L_x_117) ;  /* 0x0000000000040947 */ /* 0x001fea0003800000 */
[----:B------:R-:W-:Y:S01]  /*6170*/  BPT.TRAP 0x1 ;  /* 0x000000040000795c */ /* 0x000fe20000300000 */
.L_x_117:
[----:B------:R-:W-:Y:S01]  /*6180*/  IMAD R9, R8, 0x4, R11 ;  /* 0x0000000408097824 */ /* 0x000fe200078e020b */
[----:B------:R-:W-:Y:S01]  /*6190*/  R2UR UR9, R20 ;  /* 0x00000000140972ca */ /* 0x000fe200000e0000 */
[----:B------:R-:W-:Y:S01]  /*61a0*/  VIADD R6, R6, 0xffffffff ;  /* 0xffffffff06067836 */ /* 0x000fe20000000000 */
[----:B------:R-:W-:Y:S01]  /*61b0*/  UIADD3 UR6, UP0, UR24, 0xf0, URZ ;  /* 0x000000f018067890 */ /* 0x000fe2000ff1e03f */
[--C-:B------:R-:W-:Y:S01]  /*61c0*/  IMAD.U32 R9, R9, 0x400, R21.reuse ;  /* 0x0000040009097824 */ /* 0x100fe200078e0015 */
[----:B------:R-:W-:Y:S01]  /*61d0*/  R2UR UR11, R19 ;  /* 0x00000000130b72ca */ /* 0x000fe200000e0000 */
[----:B------:R-:W-:Y:S01]  /*61e0*/  IMAD R21, R8, 0x800, R21 ;  /* 0x0000080008157824 */ /* 0x000fe200078e0215 */
[----:B------:R-:W-:Y:S01]  /*61f0*/  R2UR UR10, R22 ;  /* 0x00000000160a72ca */ /* 0x000fe200000e0000 */
[----:B------:R-:W-:Y:S01]  /*6200*/  UIADD3 UR26, UP1, UR24, 0x1f0, URZ ;  /* 0x000001f0181a7890 */ /* 0x000fe2000ff3e03f */
[----:B------:R-:W-:Y:S01]  /*6210*/  R2UR UR5, R9 ;  /* 0x00000000090572ca */ /* 0x000fe200000e0000 */
[----:B------:R-:W-:Y:S01]  /*6220*/  UIADD3.X UR7, URZ, UR25, URZ, UP0, !UPT ;  /* 0x000000193f077290 */ /* 0x000fe200087fe43f */
[----:B------:R-:W-:Y:S01]  /*6230*/  R2UR UR8, R21 ;  /* 0x00000000150872ca */ /* 0x000fe200000e0000 */
[----:B------:R-:W-:Y:S01]  /*6240*/  VIADD R8, R8, 0x1 ;  /* 0x0000000108087836 */ /* 0x000fe20000000000 */
[----:B------:R-:W-:Y:S01]  /*6250*/  R2UR UR12, R17 ;  /* 0x00000000110c72ca */ /* 0x000fe200000e0000 */
[----:B------:R-:W-:Y:S01]  /*6260*/  UIADD3.X UR27, URZ, UR25, URZ, UP1, !UPT ;  /* 0x000000193f1b7290 */ /* 0x000fe20008ffe43f */
[----:B------:R-:W-:Y:S01]  /*6270*/  R2UR UR19, R18 ;  /* 0x00000000121372ca */ /* 0x000fe200000e0000 */
[----:B------:R-:W-:Y:S01]  /*6280*/  UMOV UR20, 0xf0000 ;  /* 0x000f000000147882 */ /* 0x000fe20000000000 */
[----:B------:R-:W-:Y:S01]  /*6290*/  ISETP.GT.AND P1, PT, R6, 0x1, PT ;  /* 0x000000010600780c */ /* 0x000fe20003f24270 */
[----:B------:R-:W-:Y:S01]  /*62a0*/  UMOV UR14, 0x0 ;  /* 0x00000000000e7882 */ /* 0x000fe20000000000 */
[----:B------:R-:W-:Y:S01]  /*62b0*/  UMOV UR15, 0x10000000 ;  /* 0x10000000000f7882 */ /* 0x000fe20000000000 */
[----:B------:R-:W-:Y:S01]  /*62c0*/  ISETP.NE.AND P0, PT, R8, 0x25, PT ;  /* 0x000000250800780c */ /* 0x000fe20003f05270 */
[----:B------:R-:W-:Y:S01]  /*62d0*/  VIADD R22, R22, 0x20 ;  /* 0x0000002016167836 */ /* 0x000fe20000000000 */
[----:B------:R-:W-:-:S02]  /*62e0*/  UIADD3 UR5, UR5, 0x300, URZ ;  /* 0x0000030005057890 */ /* 0x000fc4000fffe03f */
[----:B------:R-:W-:Y:S01]  /*62f0*/  UIADD3 UR16, UR8, 0x25300, URZ ;  /* 0x0002530008107890 */ /* 0x000fe2000fffe03f */
[----:B------:R-:W-:Y:S02]  /*6300*/  SEL R14, RZ, 0x1, P0 ;  /* 0x00000001ff0e7807 */ /* 0x000fe40000000000 */
[----:B------:R-:W-:Y:S02]  /*6310*/  SEL R8, R8, RZ, P0 ;  /* 0x000000ff08087207 */ /* 0x000fe40000000000 */
[----:B------:R-:W-:Y:S01]  /*6320*/  UMOV UR8, UR5 ;  /* 0x0000000500087c82 */ /* 0x000fe20008000000 */
[----:B------:R-:W-:Y:S01]  /*6330*/  LOP3.LUT R7, R7, R14, RZ, 0x3c, !PT ;  /* 0x0000000e07077212 */ /* 0x000fe200078e3cff */
[----:B------:R0:W-:Y:S02]  /*6340*/  UTMALDG.3D.MULTICAST [UR8], [UR6], UR20, desc[UR14] ;  /* 0x00000e08060073b4 */ /* 0x0001e40008011814 */
[----:B0-----:R-:W-:Y:S01]  /*6350*/  UMOV UR8, UR16 ;  /* 0x0000001000087c82 */ /* 0x001fe20008000000 */
[----:B------:R-:W-:-:S02]  /*6360*/  UMOV UR11, UR19 ;  /* 0x00000013000b7c82 */ /* 0x000fc40008000000 */
[----:B------:R0:W-:Y:S02]  /*6370*/  UTMALDG.3D [UR8], [UR26], desc[UR14] ;  /* 0x00000e081a0075b4 */ /* 0x0001e40008011000 */
[----:B0-----:R-:W-:Y:S05]  /*6380*/  @P1 BRA `(.L_x_118) ;  /* 0xfffffffc00401947 */ /* 0x001fea000383ffff */
.L_x_115:
[----:B------:R-:W-:Y:S05]  /*6390*/  BSYNC B1 ;  /* 0x0000000000017941 */ /* 0x000fea0003800000 */
.L_x_114:
[----:B------:R-:W-:Y:S01]  /*63a0*/  LOP3.LUT P1, RZ, R16, 0xff, RZ, 0xc0, !PT ;  /* 0x000000ff10ff7812 */ /* 0x000fe2000782c0ff */
[C---:B------:R-:W-:Y:S01]  /*63b0*/  IMAD.IADD R13, R10.reuse, 0x1, R13 ;  /* 0x000000010a0d7824 */ /* 0x040fe200078e020d */
[----:B------:R-:W-:Y:S01]  /*63c0*/  ULDC.64 UR6, c[0x0][0x650] ;  /* 0x0001940000067ab9 */ /* 0x000fe20000000a00 */
[C---:B------:R-:W-:Y:S01]  /*63d0*/  ISETP.GE.U32.AND P2, PT, R10.reuse, 0x25, PT ;  /* 0x000000250a00780c */ /* 0x040fe20003f46070 */
[----:B------:R-:W-:Y:S01]  /*63e0*/  BSSY B1, `(.L_x_119) ;  /* 0x000006b000017945 */ /* 0x000fe20003800000 */
[C---:B------:R-:W-:Y:S01]  /*63f0*/  IMAD.WIDE.U32 R6, R13.reuse, -0x45306eb3, RZ ;  /* 0xbacf914d0d067825 */ /* 0x040fe200078e00ff */
[C---:B------:R-:W-:Y:S02]  /*6400*/  ISETP.GT.U32.AND P0, PT, R13.reuse, 0x24, PT ;  /* 0x000000240d00780c */ /* 0x040fe40003f04070 */
[----:B------:R-:W-:Y:S01]  /*6410*/  PRMT R16, RZ, 0x7610, R16 ;  /* 0x00007610ff107816 */ /* 0x000fe20000000010 */
[----:B------:R-:W-:Y:S01]  /*6420*/  IMAD.IADD R9, R13, 0x1, -R7 ;  /* 0x000000010d097824 */ /* 0x000fe200078e0a07 */
[----:B------:R-:W-:Y:S01]  /*6430*/  ISETP.LT.U32.AND P0, PT, R10, 0x25, P0 ;  /* 0x000000250a00780c */ /* 0x000fe20000701070 */
[----:B------:R-:W-:-:S02]  /*6440*/  IMAD.MOV.U32 R14, RZ, RZ, -0x1 ;  /* 0xffffffffff0e7424 */ /* 0x000fc400078e00ff */
[----:B------:R-:W0:Y:S01]  /*6450*/  @P1 S2R R11, SR_CgaCtaId ;  /* 0x00000000000b1919 */ /* 0x000e220000008800 */
[----:B------:R-:W-:Y:S01]  /*6460*/  SEL R6, RZ, 0x1, !P0 ;  /* 0x00000001ff067807 */ /* 0x000fe20004000000 */
[----:B------:R-:W-:Y:S01]  /*6470*/  IMAD.MOV.U32 R18, RZ, RZ, -0x1 ;  /* 0xffffffffff127424 */ /* 0x000fe200078e00ff */
[----:B------:R-:W-:Y:S01]  /*6480*/  IADD3 R4, P0, R4, UR22, RZ ;  /* 0x0000001604047c10 */ /* 0x000fe2000ff1e0ff */
[----:B------:R-:W-:Y:S01]  /*6490*/  IMAD.MOV.U32 R17, RZ, RZ, -0x1 ;  /* 0xffffffffff117424 */ /* 0x000fe200078e00ff */
[----:B------:R-:W-:Y:S02]  /*64a0*/  @P1 MOV R8, 0x400 ;  /* 0x0000040000081802 */ /* 0x000fe40000000f00 */
[----:B------:R-:W-:Y:S02]  /*64b0*/  IADD3.X R5, R5, UR13, RZ, P0, !PT ;  /* 0x0000000d05057c10 */ /* 0x000fe400087fe4ff */
[----:B------:R-:W-:Y:S02]  /*64c0*/  ISETP.GE.U32.AND P0, PT, R4, UR6, PT ;  /* 0x0000000604007c0c */ /* 0x000fe4000bf06070 */
[----:B------:R-:W-:-:S02]  /*64d0*/  LEA.HI R9, R9, R7, RZ, 0x1f ;  /* 0x0000000709097211 */ /* 0x000fc400078ff8ff */
[----:B------:R-:W-:Y:S02]  /*64e0*/  ISETP.GE.U32.AND.EX P0, PT, R5, UR7, PT, P0 ;  /* 0x0000000705007c0c */ /* 0x000fe4000bf06100 */
[----:B------:R-:W-:Y:S02]  /*64f0*/  LOP3.LUT R3, R3, R6, RZ, 0x3c, !PT ;  /* 0x0000000603037212 */ /* 0x000fe400078e3cff */
[----:B------:R-:W-:-:S04]  /*6500*/  SHF.R.U32.HI R6, RZ, 0x5, R9 ;  /* 0x00000005ff067819 */ /* 0x000fc80000011609 */
[--C-:B------:R-:W-:Y:S01]  /*6510*/  @P2 LOP3.LUT R3, R3, 0x1, R6.reuse, 0x78, !PT ;  /* 0x0000000103032812 */ /* 0x100fe200078e7806 */
[----:B------:R-:W-:Y:S01]  /*6520*/  IMAD R13, R6, -0x25, R13 ;  /* 0xffffffdb060d7824 */ /* 0x000fe200078e020d */
[----:B------:R-:W-:Y:S02]  /*6530*/  PRMT R6, RZ, 0x7610, R6 ;  /* 0x00007610ff067816 */ /* 0x000fe40000000006 */
[----:B0-----:R-:W-:-:S04]  /*6540*/  @P1 LEA R8, R11, R8, 0x18 ;  /* 0x000000080b081211 */ /* 0x001fc800078ec0ff */
[----:B------:R0:W-:Y:S01]  /*6550*/  @P1 SYNCS.ARRIVE.TRANS64.A1T0 RZ, [R8+URZ+0x268], RZ ;  /* 0x000268ff08ff19a7 */ /* 0x0001e2000810003f */
[----:B------:R-:W-:Y:S05]  /*6560*/  @P0 BRA `(.L_x_120) ;  /* 0x0000000400480947 */ /* 0x000fea0003800000 */
[----:B------:R-:W1:Y:S01]  /*6570*/  S2R R18, SR_CTAID.X ;  /* 0x0000000000127919 */ /* 0x000e620000002500 */
[----:B------:R-:W-:Y:S01]  /*6580*/  ULDC.64 UR6, c[0x0][0x628] ;  /* 0x00018a0000067ab9 */ /* 0x000fe20000000a00 */
[----:B------:R-:W2:Y:S01]  /*6590*/  LDC R19, c[0x0][0x144] ;  /* 0x00005100ff137b82 */ /* 0x000ea20000000800 */
[----:B------:R-:W-:Y:S01]  /*65a0*/  ISETP.NE.U32.AND P0, PT, RZ, UR6, PT ;  /* 0x00000006ff007c0c */ /* 0x000fe2000bf05070 */
[----:B------:R-:W3:Y:S01]  /*65b0*/  S2R R14, SR_CTAID.Y ;  /* 0x00000000000e7919 */ /* 0x000ee20000002600 */
[----:B------:R-:W-:Y:S01]  /*65c0*/  ULDC UR8, c[0x0][0x630] ;  /* 0x00018c0000087ab9 */ /* 0x000fe20000000800 */
[----:B------:R-:W-:Y:S01]  /*65d0*/  ULDC UR9, c[0x0][0x150] ;  /* 0x0000540000097ab9 */ /* 0x000fe20000000800 */
[----:B------:R-:W-:Y:S01]  /*65e0*/  ISETP.NE.AND.EX P0, PT, RZ, UR7, PT, P0 ;  /* 0x00000007ff007c0c */ /* 0x000fe2000bf05300 */
[----:B------:R-:W-:Y:S02]  /*65f0*/  IMAD.MOV.U32 R6, RZ, RZ, R4 ;  /* 0x000000ffff067224 */ /* 0x000fe400078e0004 */
[----:B------:R-:W-:Y:S01]  /*6600*/  IMAD.MOV.U32 R7, RZ, RZ, R5 ;  /* 0x000000ffff077224 */ /* 0x000fe200078e0005 */
[----:B-1----:R-:W-:-:S09]  /*6610*/  I2FP.F32.U32 R20, R18 ;  /* 0x0000001200147245 */ /* 0x002fd20000201000 */
[----:B------:R-:W-:Y:S05]  /*6620*/  @!P0 BRA `(.L_x_121) ;  /* 0x0000000000288947 */ /* 0x000fea0003800000 */
[----:B------:R-:W-:Y:S02]  /*6630*/  ULDC UR5, c[0x0][0x634] ;  /* 0x00018d0000057ab9 */ /* 0x000fe40000000800 */
[----:B------:R-:W-:-:S05]  /*6640*/  IADD3 R7, P0, R4, UR5, RZ ;  /* 0x0000000504077c10 */ /* 0x000fca000ff1e0ff */
[----:B------:R-:W-:-:S04]  /*6650*/  IMAD.X R17, RZ, RZ, R5, P0 ;  /* 0x000000ffff117224 */ /* 0x000fc800000e0605 */
[----:B0-----:R-:W-:-:S04]  /*6660*/  IMAD.WIDE.U32 R8, R17, UR6, RZ ;  /* 0x0000000611087c25 */ /* 0x001fc8000f8e00ff */
[----:B------:R-:W-:-:S04]  /*6670*/  IMAD.WIDE.U32 R8, P0, R7, UR7, R8 ;  /* 0x0000000707087c25 */ /* 0x000fc8000f800008 */
[----:B------:R-:W-:-:S04]  /*6680*/  IMAD.WIDE.U32 R6, R7, UR6, RZ ;  /* 0x0000000607067c25 */ /* 0x000fc8000f8e00ff */
[----:B------:R-:W-:Y:S01]  /*6690*/  IMAD.MOV.U32 R6, RZ, RZ, R9 ;  /* 0x000000ffff067224 */ /* 0x000fe200078e0009 */
[----:B------:R-:W-:Y:S01]  /*66a0*/  IADD3 RZ, P1, R7, R8, RZ ;  /* 0x0000000807ff7210 */ /* 0x000fe20007f3e0ff */
[----:B------:R-:W-:-:S04]  /*66b0*/  IMAD.X R7, RZ, RZ, RZ, P0 ;  /* 0x000000ffff077224 */ /* 0x000fc800000e06ff */
[----:B------:R-:W-:-:S08]  /*66c0*/  IMAD.WIDE.U32.X R6, R17, UR7, R6, P1 ;  /* 0x0000000711067c25 */ /* 0x000fd000088e0406 */
.L_x_121:
[----:B------:R-:W-:Y:S01]  /*66d0*/  FMUL R20, R20, UR9 ;  /* 0x0000000914147c20 */ /* 0x000fe20008400000 */
[--C-:B------:R-:W-:Y:S01]  /*66e0*/  SHF.R.U64 R17, R6, UR8, R7.reuse ;  /* 0x0000000806117c19 */ /* 0x100fe20008001207 */
[----:B------:R-:W-:Y:S01]  /*66f0*/  ULDC.64 UR6, c[0x0][0x620] ;  /* 0x0001880000067ab9 */ /* 0x000fe20000000a00 */
[----:B------:R-:W-:Y:S01]  /*6700*/  SHF.R.U32.HI R6, RZ, UR8, R7 ;  /* 0x00000008ff067c19 */ /* 0x000fe20008011607 */
[----:B------:R-:W-:Y:S01]  /*6710*/  ULDC.64 UR8, c[0x0][0x640] ;  /* 0x0001900000087ab9 */ /* 0x000fe20000000a00 */
[----:B------:R-:W-:Y:S01]  /*6720*/  IADD3 R7, P0, RZ, -R17, RZ ;  /* 0x80000011ff077210 */ /* 0x000fe20007f1e0ff */
[----:B------:R-:W0:Y:S01]  /*6730*/  F2I.U32.TRUNC.NTZ R20, R20 ;  /* 0x0000001400147305 */ /* 0x000e22000020f000 */
[----:B------:R-:W1:Y:S01]  /*6740*/  LDC R21, c[0x0][0x148] ;  /* 0x00005200ff157b82 */ /* 0x000e620000000800 */
[----:B------:R-:W-:Y:S02]  /*6750*/  ULDC UR5, c[0x0][0x618] ;  /* 0x0001860000057ab9 */ /* 0x000fe40000000800 */
[----:B------:R-:W-:Y:S01]  /*6760*/  IMAD.X R6, RZ, RZ, ~R6, P0 ;  /* 0x000000ffff067224 */ /* 0x000fe200000e0e06 */
[----:B------:R-:W-:-:S03]  /*6770*/  ISETP.NE.U32.AND P0, PT, RZ, UR8, PT ;  /* 0x00000008ff007c0c */ /* 0x000fc6000bf05070 */
[----:B------:R-:W-:Y:S01]  /*6780*/  IMAD R6, R6, UR6, RZ ;  /* 0x0000000606067c24 */ /* 0x000fe2000f8e02ff */
[----:B------:R-:W-:-:S03]  /*6790*/  ISETP.NE.AND.EX P0, PT, RZ, UR9, PT, P0 ;  /* 0x00000009ff007c0c */ /* 0x000fc6000bf05300 */
[C---:B------:R-:W-:Y:S02]  /*67a0*/  IMAD R9, R7.reuse, UR7, R6 ;  /* 0x0000000707097c24 */ /* 0x040fe4000f8e0206 */
[----:B------:R-:W-:Y:S01]  /*67b0*/  IMAD.WIDE.U32 R6, R7, UR6, R4 ;  /* 0x0000000607067c25 */ /* 0x000fe2000f8e0004 */
[----:B------:R-:W-:-:S03]  /*67c0*/  ULDC UR6, c[0x0][0x154] ;  /* 0x0000550000067ab9 */ /* 0x000fc60000000800 */
[----:B0-----:R-:W-:Y:S02]  /*67d0*/  IMAD.MOV R8, RZ, RZ, -R20 ;  /* 0x000000ffff087224 */ /* 0x001fe400078e0a14 */
[----:B------:R-:W-:Y:S02]  /*67e0*/  IMAD.IADD R7, R7, 0x1, R9 ;  /* 0x0000000107077824 */ /* 0x000fe400078e0209 */
[----:B--2---:R-:W-:Y:S01]  /*67f0*/  IMAD R18, R19, R8, R18 ;  /* 0x0000000813127224 */ /* 0x004fe200078e0212 */
[----:B---3--:R-:W-:Y:S02]  /*6800*/  I2FP.F32.U32 R8, R14 ;  /* 0x0000000e00087245 */ /* 0x008fe40000201000 */
[--C-:B------:R-:W-:Y:S02]  /*6810*/  SHF.R.U64 R19, R6, UR5, R7.reuse ;  /* 0x0000000506137c19 */ /* 0x100fe40008001207 */
[----:B------:R-:W-:Y:S01]  /*6820*/  SHF.R.U32.HI R6, RZ, UR5, R7 ;  /* 0x00000005ff067c19 */ /* 0x000fe20008011607 */
[----:B------:R-:W-:Y:S01]  /*6830*/  FMUL R8, R8, UR6 ;  /* 0x0000000608087c20 */ /* 0x000fe20008400000 */
[----:B------:R-:W-:-:S02]  /*6840*/  ULDC UR5, c[0x0][0x608] ;  /* 0x0001820000057ab9 */ /* 0x000fc40000000800 */
[--C-:B------:R-:W-:Y:S01]  /*6850*/  SHF.R.U64 R22, R19, UR5, R6.reuse ;  /* 0x0000000513167c19 */ /* 0x100fe20008001206 */
[----:B------:R0:W2:Y:S01]  /*6860*/  F2I.U32.TRUNC.NTZ R24, R8 ;  /* 0x0000000800187305 */ /* 0x0000a2000020f000 */
[----:B------:R-:W-:Y:S01]  /*6870*/  SHF.R.U32.HI R7, RZ, UR5, R6 ;  /* 0x00000005ff077c19 */ /* 0x000fe20008011606 */
[----:B------:R-:W-:-:S03]  /*6880*/  ULDC UR5, c[0x0][0x658] ;  /* 0x0001960000057ab9 */ /* 0x000fc60000000800 */
[--C-:B------:R-:W-:Y:S02]  /*6890*/  SHF.R.U64 R20, R22, UR5, R7.reuse ;  /* 0x0000000516147c19 */ /* 0x100fe40008001207 */
[----:B------:R-:W-:-:S03]  /*68a0*/  SHF.R.U32.HI R23, RZ, UR5, R7 ;  /* 0x00000005ff177c19 */ /* 0x000fc60008011607 */
[----:B------:R-:W-:Y:S02]  /*68b0*/  IMAD.MOV.U32 R6, RZ, RZ, R20 ;  /* 0x000000ffff067224 */ /* 0x000fe400078e0014 */
[----:B------:R-:W-:Y:S01]  /*68c0*/  IMAD.MOV.U32 R7, RZ, RZ, R23 ;  /* 0x000000ffff077224 */ /* 0x000fe200078e0017 */
[----:B0-----:R-:W-:Y:S06]  /*68d0*/  @!P0 BRA `(.L_x_122) ;  /* 0x0000000000288947 */ /* 0x001fec0003800000 */
[----:B------:R-:W-:Y:S02]  /*68e0*/  ULDC UR5, c[0x0][0x64c] ;  /* 0x0001930000057ab9 */ /* 0x000fe40000000800 */
[----:B------:R-:W-:-:S05]  /*68f0*/  IADD3 R7, P0, R20, UR5, RZ ;  /* 0x0000000514077c10 */ /* 0x000fca000ff1e0ff */
[----:B------:R-:W-:-:S04]  /*6900*/  IMAD.X R23, RZ, RZ, R23, P0 ;  /* 0x000000ffff177224 */ /* 0x000fc800000e0617 */
[----:B------:R-:W-:-:S04]  /*6910*/  IMAD.WIDE.U32 R8, R23, UR8, RZ ;  /* 0x0000000817087c25 */ /* 0x000fc8000f8e00ff */
[----:B------:R-:W-:-:S04]  /*6920*/  IMAD.WIDE.U32 R8, P0, R7, UR9, R8 ;  /* 0x0000000907087c25 */ /* 0x000fc8000f800008 */
[----:B------:R-:W-:-:S04]  /*6930*/  IMAD.WIDE.U32 R6, R7, UR8, RZ ;  /* 0x0000000807067c25 */ /* 0x000fc8000f8e00ff */
[----:B------:R-:W-:Y:S01]  /*6940*/  IMAD.MOV.U32 R6, RZ, RZ, R9 ;  /* 0x000000ffff067224 */ /* 0x000fe200078e0009 */
[----:B------:R-:W-:Y:S01]  /*6950*/  IADD3 RZ, P1, R7, R8, RZ ;  /* 0x0000000807ff7210 */ /* 0x000fe20007f3e0ff */
[----:B------:R-:W-:-:S04]  /*6960*/  IMAD.X R7, RZ, RZ, RZ, P0 ;  /* 0x000000ffff077224 */ /* 0x000fc800000e06ff */
[----:B------:R-:W-:-:S08]  /*6970*/  IMAD.WIDE.U32.X R6, R23, UR9, R6, P1 ;  /* 0x0000000917067c25 */ /* 0x000fd000088e0406 */
.L_x_122:
[----:B------:R-:W-:Y:S01]  /*6980*/  ULDC UR5, c[0x0][0x648] ;  /* 0x0001920000057ab9 */ /* 0x000fe20000000800 */
[----:B------:R-:W-:Y:S01]  /*6990*/  LOP3.LUT R22, R22, UR17, RZ, 0xc0, !PT ;  /* 0x0000001116167c12 */ /* 0x000fe2000f8ec0ff */
[----:B--2---:R-:W-:Y:S01]  /*69a0*/  IMAD.MOV R24, RZ, RZ, -R24 ;  /* 0x000000ffff187224 */ /* 0x004fe200078e0a18 */
[----:B------:R-:W-:Y:S01]  /*69b0*/  SHF.R.U64 R7, R6, UR5, R7 ;  /* 0x0000000506077c19 */ /* 0x000fe20008001207 */
[----:B------:R-:W-:Y:S01]  /*69c0*/  ULDC UR5, c[0x0][0x638] ;  /* 0x00018e0000057ab9 */ /* 0x000fe20000000800 */
[----:B------:R-:W-:Y:S01]  /*69d0*/  LOP3.LUT R19, R19, UR4, RZ, 0xc0, !PT ;  /* 0x0000000413137c12 */ /* 0x000fe2000f8ec0ff */
[----:B-1----:R-:W-:Y:S01]  /*69e0*/  @P4 IMAD R18, R21, R24, R14 ;  /* 0x0000001815124224 */ /* 0x002fe200078e020e */
[----:B------:R-:W-:Y:S01]  /*69f0*/  ULDC UR6, c[0x0][0x610] ;  /* 0x0001840000067ab9 */ /* 0x000fe20000000800 */
[----:B------:R-:W-:Y:S02]  /*6a00*/  IMAD.MOV R9, RZ, RZ, -R7 ;  /* 0x000000ffff097224 */ /* 0x000fe400078e0a07 */
[----:B------:R-:W-:-:S02]  /*6a10*/  IMAD R7, R7, UR18, R22 ;  /* 0x0000001207077c24 */ /* 0x000fc4000f8e0216 */
[----:B------:R-:W-:Y:S01]  /*6a20*/  IMAD R20, R9, UR5, R20 ;  /* 0x0000000509147c24 */ /* 0x000fe2000f8e0214 */
[----:B------:R-:W-:Y:S01]  /*6a30*/  ULDC UR5, c[0x0][0x600] ;  /* 0x0001800000057ab9 */ /* 0x000fe20000000800 */
[----:B------:R-:W-:Y:S02]  /*6a40*/  IMAD R14, R7, UR6, R18 ;  /* 0x00000006070e7c24 */ /* 0x000fe4000f8e0212 */
[----:B------:R-:W-:Y:S02]  /*6a50*/  IMAD R7, R20, UR5, R19 ;  /* 0x0000000514077c24 */ /* 0x000fe4000f8e0213 */
[----:B------:R-:W-:-:S03]  /*6a60*/  IMAD.MOV.U32 R6, RZ, RZ, 0x1 ;  /* 0x00000001ff067424 */ /* 0x000fc600078e00ff */
[----:B------:R-:W-:Y:S02]  /*6a70*/  SEL R18, R7, R14, !P4 ;  /* 0x0000000e07127207 */ /* 0x000fe40006000000 */
[----:B------:R-:W-:-:S07]  /*6a80*/  SEL R14, R14, R7, !P4 ;  /* 0x000000070e0e7207 */ /* 0x000fce0006000000 */
.L_x_120:
[----:B------:R-:W-:Y:S05]  /*6a90*/  BSYNC B1 ;  /* 0x0000000000017941 */ /* 0x000fea0003800000 */
.L_x_119:
[----:B------:R-:W-:-:S13]  /*6aa0*/  LOP3.LUT P0, RZ, R6, 0xff, RZ, 0xc0, !PT ;  /* 0x000000ff06ff7812 */ /* 0x000fda000780c0ff */
[----:B------:R-:W-:Y:S05]  /*6ab0*/  @P0 BRA `(.L_x_123) ;  /* 0xfffffff4003c0947 */ /* 0x000fea000383ffff */
[----:B------:R-:W-:Y:S05]  /*6ac0*/  BSYNC B0 ;  /* 0x0000000000007941 */ /* 0x000fea0003800000 */
.L_x_112:
[----:B------:R-:W-:-:S03]  /*6ad0*/  UMOV UR5, 0xffffffff ;  /* 0xffffffff00057882 */ /* 0x000fc60000000000 */
[----:B------:R-:W-:Y:S05]  /*6ae0*/  BRA.DIV UR5, `(.L_x_124) ;  /* 0x0000001605c07947 */ /* 0x000fea000b800000 */
[----:B------:R-:W-:-:S13]  /*6af0*/  ELECT P0, URZ, PT ;  /* 0x00000000003f782f */ /* 0x000fda0003800000 */
.L_x_171:
[----:B------:R-:W-:Y:S04]  /*6b00*/  BSSY B0, `(.L_x_125) ;  /* 0x0000154000007945 */ /* 0x000fe80003800000 */
[----:B------:R-:W-:Y:S05]  /*6b10*/  @!P0 BRA `(.L_x_126) ;  /* 0x0000001400488947 */ /* 0x000fea0003800000 */
[----:B------:R-:W-:-:S04]  /*6b20*/  LOP3.LUT R2, R2, 0x2, RZ, 0xfc, !PT ;  /* 0x0000000202027812 */ /* 0x000fc800078efcff */
[----:B------:R-:W-:-:S13]  /*6b30*/  ISETP.NE.AND P0, PT, R2, 0x3, PT ;  /* 0x000000030200780c */ /* 0x000fda0003f05270 */
[----:B------:R-:W-:Y:S05]  /*6b40*/  @!P0 BRA `(.L_x_127) ;  /* 0x0000000000048947 */ /* 0x000fea0003800000 */
[----:B------:R-:W-:Y:S01]  /*6b50*/  BPT.TRAP 0x1 ;  /* 0x000000040000795c */ /* 0x000fe20000300000 */
.L_x_127:
[----:B------:R-:W1:Y:S01]  /*6b60*/  S2R R5, SR_CgaCtaId ;  /* 0x0000000000057919 */ /* 0x000e620000008800 */
[----:B------:R-:W-:Y:S02]  /*6b70*/  MOV R0, 0x400 ;  /* 0x0000040000007802 */ /* 0x000fe40000000f00 */
[----:B------:R-:W-:Y:S02]  /*6b80*/  SHF.L.U32 R4, R3, 0x1f, RZ ;  /* 0x0000001f03047819 */ /* 0x000fe400000006ff */
[----:B-1----:R-:W-:-:S05]  /*6b90*/  LEA R0, R5, R0, 0x18 ;  /* 0x0000000005007211 */ /* 0x002fca00078ec0ff */
[----:B------:R-:W-:-:S04]  /*6ba0*/  VIADD R0, R0, 0x128 ;  /* 0x0000012800007836 */ /* 0x000fc80000000000 */
[C---:B------:R-:W-:Y:S02]  /*6bb0*/  IMAD R7, R13.reuse, 0x8, R0 ;  /* 0x000000080d077824 */ /* 0x040fe400078e0200 */
[----:B------:R-:W-:Y:S02]  /*6bc0*/  VIADD R13, R13, 0x1 ;  /* 0x000000010d0d7836 */ /* 0x000fe40000000000 */
[----:B------:R-:W1:Y:S03]  /*6bd0*/  SYNCS.PHASECHK.TRANS64.TRYWAIT P0, [R7+URZ], R4 ;  /* 0x00000004070075a7 */ /* 0x000e66000800017f */
[----:B------:R-:W-:-:S04]  /*6be0*/  ISETP.NE.AND P1, PT, R13, 0x25, PT ;  /* 0x000000250d00780c */ /* 0x000fc80003f25270 */
[----:B------:R-:W-:Y:S02]  /*6bf0*/  SEL R2, RZ, 0x1, P1 ;  /* 0x00000001ff027807 */ /* 0x000fe40000800000 */
[----:B------:R-:W-:Y:S02]  /*6c00*/  SEL R13, R13, RZ, P1 ;  /* 0x000000ff0d0d7207 */ /* 0x000fe40000800000 */
[----:B------:R-:W-:-:S03]  /*6c10*/  LOP3.LUT R6, R3, R2, RZ, 0x3c, !PT ;  /* 0x0000000203067212 */ /* 0x000fc600078e3cff */
[----:B0-----:R-:W-:Y:S01]  /*6c20*/  IMAD R8, R13, 0x8, R0 ;  /* 0x000000080d087824 */ /* 0x001fe200078e0200 */
[----:B------:R-:W-:Y:S01]  /*6c30*/  SHF.L.U32 R5, R6, 0x1f, RZ ;  /* 0x0000001f06057819 */ /* 0x000fe200000006ff */
[----:B-1----:R-:W-:Y:S06]  /*6c40*/  @!P0 BRA `(.L_x_128) ;  /* 0x0000001400888947 */ /* 0x002fec0003800000 */
.L_x_172:
[----:B------:R-:W1:Y:S01]  /*6c50*/  SYNCS.PHASECHK.TRANS64.TRYWAIT P0, [R8+URZ], R5 ;  /* 0x00000005080075a7 */ /* 0x000e62000800017f */
[----:B------:R-:W-:-:S05]  /*6c60*/  VIADD R2, R13, 0x1 ;  /* 0x000000010d027836 */ /* 0x000fca0000000000 */
[----:B------:R-:W-:-:S04]  /*6c70*/  ISETP.NE.AND P1, PT, R2, 0x25, PT ;  /* 0x000000250200780c */ /* 0x000fc80003f25270 */
[----:B------:R-:W-:Y:S02]  /*6c80*/  SEL R3, RZ, 0x1, P1 ;  /* 0x00000001ff037807 */ /* 0x000fe40000800000 */
[----:B0-----:R-:W-:Y:S02]  /*6c90*/  SEL R7, R2, RZ, P1 ;  /* 0x000000ff02077207 */ /* 0x001fe40000800000 */
[----:B------:R-:W-:-:S03]  /*6ca0*/  LOP3.LUT R6, R6, R3, RZ, 0x3c, !PT ;  /* 0x0000000306067212 */ /* 0x000fc600078e3cff */
[----:B------:R-:W-:Y:S01]  /*6cb0*/  IMAD R9, R7, 0x8, R0 ;  /* 0x0000000807097824 */ /* 0x000fe200078e0200 */
[----:B------:R-:W-:Y:S01]  /*6cc0*/  SHF.L.U32 R4, R6, 0x1f, RZ ;  /* 0x0000001f06047819 */ /* 0x000fe200000006ff */
[----:B-1----:R-:W-:Y:S06]  /*6cd0*/  @!P0 BRA `(.L_x_129) ;  /* 0x0000001400788947 */ /* 0x002fec0003800000 */
.L_x_173:
[----:B------:R-:W1:Y:S01]  /*6ce0*/  SYNCS.PHASECHK.TRANS64.TRYWAIT P0, [R9+URZ], R4 ;  /* 0x00000004090075a7 */ /* 0x000e62000800017f */
[----:B------:R-:W-:-:S05]  /*6cf0*/  VIADD R2, R7, 0x1 ;  /* 0x0000000107027836 */ /* 0x000fca0000000000 */
[----:B------:R-:W-:-:S04]  /*6d00*/  ISETP.NE.AND P1, PT, R2, 0x25, PT ;  /* 0x000000250200780c */ /* 0x000fc80003f25270 */
[----:B------:R-:W-:Y:S02]  /*6d10*/  SEL R3, RZ, 0x1, P1 ;  /* 0x00000001ff037807 */ /* 0x000fe40000800000 */
[----:B------:R-:W-:Y:S02]  /*6d20*/  SEL R7, R2, RZ, P1 ;  /* 0x000000ff02077207 */ /* 0x000fe40000800000 */
[----:B------:R-:W-:-:S03]  /*6d30*/  LOP3.LUT R6, R6, R3, RZ, 0x3c, !PT ;  /* 0x0000000306067212 */ /* 0x000fc600078e3cff */
[----:B0-----:R-:W-:Y:S01]  /*6d40*/  IMAD R8, R7, 0x8, R0 ;  /* 0x0000000807087824 */ /* 0x001fe200078e0200 */
[----:B------:R-:W-:Y:S01]  /*6d50*/  SHF.L.U32 R5, R6, 0x1f, RZ ;  /* 0x0000001f06057819 */ /* 0x000fe200000006ff */
[----:B-1----:R-:W-:Y:S06]  /*6d60*/  @!P0 BRA `(.L_x_130) ;  /* 0x0000001400688947 */ /* 0x002fec0003800000 */
.L_x_174:
        /* <DEDUP_REMOVED lines=9> */
.L_x_175:
        /* <DEDUP_REMOVED lines=9> */
.L_x_176:
        /* <DEDUP_REMOVED lines=9> */
.L_x_177:
        /* <DEDUP_REMOVED lines=9> */
.L_x_178:
        /* <DEDUP_REMOVED lines=9> */
.L_x_179:
        /* <DEDUP_REMOVED lines=9> */
.L_x_180:
        /* <DEDUP_REMOVED lines=9> */
.L_x_181:
        /* <DEDUP_REMOVED lines=9> */
.L_x_182:
        /* <DEDUP_REMOVED lines=9> */
.L_x_183:
        /* <DEDUP_REMOVED lines=9> */
.L_x_184:
        /* <DEDUP_REMOVED lines=9> */
.L_x_185:
        /* <DEDUP_REMOVED lines=9> */
.L_x_186:
        /* <DEDUP_REMOVED lines=9> */
.L_x_187:
        /* <DEDUP_REMOVED lines=9> */
.L_x_188:
        /* <DEDUP_REMOVED lines=9> */
.L_x_189:
        /* <DEDUP_REMOVED lines=9> */
.L_x_190:
        /* <DEDUP_REMOVED lines=9> */
.L_x_191:
        /* <DEDUP_REMOVED lines=9> */
.L_x_192:
        /* <DEDUP_REMOVED lines=9> */
.L_x_193:
        /* <DEDUP_REMOVED lines=9> */
.L_x_194:
        /* <DEDUP_REMOVED lines=9> */
.L_x_195:
        /* <DEDUP_REMOVED lines=9> */
.L_x_196:
        /* <DEDUP_REMOVED lines=9> */
.L_x_197:
        /* <DEDUP_REMOVED lines=9> */
.L_x_198:
        /* <DEDUP_REMOVED lines=9> */
.L_x_199:
        /* <DEDUP_REMOVED lines=9> */
.L_x_200:
        /* <DEDUP_REMOVED lines=9> */
.L_x_201:
        /* <DEDUP_REMOVED lines=9> */
.L_x_202:
        /* <DEDUP_REMOVED lines=9> */
.L_x_203:
        /* <DEDUP_REMOVED lines=9> */
.L_x_204:
        /* <DEDUP_REMOVED lines=9> */
.L_x_205:
[----:B------:R-:W1:Y:S01]  /*7ee0*/  SYNCS.PHASECHK.TRANS64.TRYWAIT P0, [R9+URZ], R4 ;  /* 0x00000004090075a7 */ /* 0x000e62000800017f */
[----:B------:R-:W-:-:S05]  /*7ef0*/  VIADD R2, R7, 0x1 ;  /* 0x0000000107027836 */ /* 0x000fca0000000000 */
[----:B------:R-:W-:-:S04]  /*7f00*/  ISETP.NE.AND P1, PT, R2, 0x25, PT ;  /* 0x000000250200780c */ /* 0x000fc80003f25270 */
[----:B------:R-:W-:Y:S02]  /*7f10*/  SEL R3, RZ, 0x1, P1 ;  /* 0x00000001ff037807 */ /* 0x000fe40000800000 */
[----:B------:R-:W-:Y:S02]  /*7f20*/  SEL R7, R2, RZ, P1 ;  /* 0x000000ff02077207 */ /* 0x000fe40000800000 */
[----:B------:R-:W-:-:S03]  /*7f30*/  LOP3.LUT R11, R6, R3, RZ, 0x3c, !PT ;  /* 0x00000003060b7212 */ /* 0x000fc600078e3cff */
[----:B------:R-:W-:Y:S01]  /*7f40*/  IMAD R6, R7, 0x8, R0 ;  /* 0x0000000807067824 */ /* 0x000fe200078e0200 */
[----:B0-----:R-:W-:Y:S01]  /*7f50*/  SHF.L.U32 R5, R11, 0x1f, RZ ;  /* 0x0000001f0b057819 */ /* 0x001fe200000006ff */
[----:B-1----:R-:W-:Y:S06]  /*7f60*/  @!P0 BRA `(.L_x_162) ;  /* 0x0000000c00688947 */ /* 0x002fec0003800000 */
.L_x_206:
[----:B------:R-:W1:Y:S01]  /*7f70*/  SYNCS.PHASECHK.TRANS64.TRYWAIT P0, [R6+URZ], R5 ;  /* 0x00000005060075a7 */ /* 0x000e62000800017f */
[----:B------:R-:W-:-:S05]  /*7f80*/  VIADD R2, R7, 0x1 ;  /* 0x0000000107027836 */ /* 0x000fca0000000000 */
[----:B------:R-:W-:-:S04]  /*7f90*/  ISETP.NE.AND P1, PT, R2, 0x25, PT ;  /* 0x000000250200780c */ /* 0x000fc80003f25270 */
[----:B0-----:R-:W-:Y:S02]  /*7fa0*/  SEL R4, RZ, 0x1, P1 ;  /* 0x00000001ff047807 */ /* 0x001fe40000800000 */
[----:B------:R-:W-:Y:S02]  /*7fb0*/  SEL R3, R2, RZ, P1 ;  /* 0x000000ff02037207 */ /* 0x000fe40000800000 */
[----:B------:R-:W-:Y:S01]  /*7fc0*/  LOP3.LUT R4, R11, R4, RZ, 0x3c, !PT ;  /* 0x000000040b047212 */ /* 0x000fe200078e3cff */
[----:B-1----:R-:W-:Y:S06]  /*7fd0*/  @!P0 BRA `(.L_x_163) ;  /* 0x0000000c00608947 */ /* 0x002fec0003800000 */
.L_x_207:
[----:B------:R-:W-:Y:S01]  /*7fe0*/  IMAD R3, R3, 0x8, R0 ;  /* 0x0000000803037824 */ /* 0x000fe200078e0200 */
[----:B------:R-:W-:-:S07]  /*7ff0*/  SHF.L.U32 R0, R4, 0x1f, RZ ;  /* 0x0000001f04007819 */ /* 0x000fce00000006ff */
.L_x_164:
[----:B-1----:R1:W2:Y:S02]  /*8000*/  SYNCS.PHASECHK.TRANS64.TRYWAIT P0, [R3+URZ], R0 ;  /* 0x00000000030075a7 */ /* 0x0022a4000800017f */
[----:B--2---:R-:W-:Y:S05]  /*8010*/  @!P0 NANOSLEEP.SYNCS 0x989680 ;  /* 0x009896800000895d */ /* 0x004fea0003900000 */
[----:B------:R-:W2:Y:S02]  /*8020*/  @!P0 SYNCS.PHASECHK.TRANS64 P0, [R3+URZ], R0 ;  /* 0x00000000030085a7 */ /* 0x000ea4000800007f */
[----:B--2---:R-:W-:Y:S05]  /*8030*/  @!P0 BRA `(.L_x_164) ;  /* 0xfffffffc00f08947 */ /* 0x004fea000383ffff */
.L_x_126:
[----:B------:R-:W-:Y:S05]  /*8040*/  BSYNC B0 ;  /* 0x0000000000007941 */ /* 0x000fea0003800000 */
.L_x_125:
[----:B------:R-:W-:Y:S05]  /*8050*/  EXIT ;  /* 0x000000000000794d */ /* 0x000fea0003800000 */
.L_x_22:
[----:B-1----:R-:W-:-:S04]  /*8060*/  IMAD.U32 R9, RZ, RZ, UR6 ;  /* 0x00000006ff097e24 */ /* 0x002fc8000f8e00ff */
[----:B------:R1:W4:Y:S03]  /*8070*/  SYNCS.PHASECHK.TRANS64.TRYWAIT P1, [R9+URZ], R8 ;  /* 0x00000008090075a7 */ /* 0x000326000802017f */
[----:B----4-:R-:W-:Y:S05]  /*8080*/  @!P1 NANOSLEEP.SYNCS 0x989680 ;  /* 0x009896800000995d */ /* 0x010fea0003900000 */
[----:B------:R-:W4:Y:S02]  /*8090*/  @!P1 SYNCS.PHASECHK.TRANS64 P1, [R9+URZ], R8 ;  /* 0x00000008090095a7 */ /* 0x000f24000802007f */
[----:B----4-:R-:W-:Y:S05]  /*80a0*/  @!P1 BRA `(.L_x_22) ;  /* 0xfffffffc00ec9947 */ /* 0x010fea000383ffff */
[----:B------:R-:W-:Y:S05]  /*80b0*/  BRA `(.L_x_21) ;  /* 0xffffff9800407947 */ /* 0x000fea000383ffff */
.L_x_28:
[----:B-1----:R-:W-:-:S04]  /*80c0*/  IMAD.U32 R13, RZ, RZ, UR12 ;  /* 0x0000000cff0d7e24 */ /* 0x002fc8000f8e00ff */
[----:B------:R1:W4:Y:S03]  /*80d0*/  SYNCS.PHASECHK.TRANS64.TRYWAIT P1, [R13+URZ], R10 ;  /* 0x0000000a0d0075a7 */ /* 0x000326000802017f */
[----:B----4-:R-:W-:Y:S05]  /*80e0*/  @!P1 NANOSLEEP.SYNCS 0x989680 ;  /* 0x009896800000995d */ /* 0x010fea0003900000 */
[----:B------:R-:W4:Y:S02]  /*80f0*/  @!P1 SYNCS.PHASECHK.TRANS64 P1, [R13+URZ], R10 ;  /* 0x0000000a0d0095a7 */ /* 0x000f24000802007f */
[----:B----4-:R-:W-:Y:S05]  /*8100*/  @!P1 BRA `(.L_x_28) ;  /* 0xfffffffc00ec9947 */ /* 0x010fea000383ffff */
[----:B------:R-:W-:Y:S05]  /*8110*/  BRA `(.L_x_27) ;  /* 0xffffff9c00b07947 */ /* 0x000fea000383ffff */
.L_x_113:
[----:B------:R-:W-:Y:S01]  /*8120*/  BSSY B1, `(.L_x_165) ;  /* 0x0000006000017945 */ /* 0x000fe20003800000 */
[----:B------:R-:W-:-:S07]  /*8130*/  IMAD.MOV.U32 R6, RZ, RZ, -0x1 ;  /* 0xffffffffff067424 */ /* 0x000fce00078e00ff */
[----:B------:R-:W-:Y:S05]  /*8140*/  WARPSYNC.COLLECTIVE R6, `(.L_x_166) ;  /* 0x00000000060c7348 */ /* 0x000fea0003c00000 */
[----:B------:R-:W-:Y:S02]  /*8150*/  ELECT P0, UR62, PT ;  /* 0x00000000003e782f */ /* 0x000fe40003800000 */
[----:B------:R-:W-:Y:S01]  /*8160*/  MOV R6, UR62 ;  /* 0x0000003e00067c02 */ /* 0x000fe20008000f00 */
[----:B------:R-:W-:Y:S10]  /*8170*/  ENDCOLLECTIVE ;  /* 0x000000000000791b */ /* 0x000ff40003800000 */
.L_x_166:
[----:B------:R-:W-:Y:S05]  /*8180*/  BSYNC B1 ;  /* 0x0000000000017941 */ /* 0x000fea0003800000 */
.L_x_165:
[----:B------:R-:W-:Y:S05]  /*8190*/  BRA `(.L_x_167) ;  /* 0xffffffdc00907947 */ /* 0x000fea000383ffff */
.L_x_116:
[----:B-1----:R1:W2:Y:S02]  /*81a0*/  SYNCS.PHASECHK.TRANS64.TRYWAIT P0, [R20+URZ+0x128], R9 ;  /* 0x00012809140075a7 */ /* 0x0022a4000800017f */
[----:B--2---:R-:W-:Y:S05]  /*81b0*/  @!P0 NANOSLEEP.SYNCS 0x989680 ;  /* 0x009896800000895d */ /* 0x004fea0003900000 */
[----:B------:R-:W2:Y:S02]  /*81c0*/  @!P0 SYNCS.PHASECHK.TRANS64 P0, [R20+URZ+0x128], R9 ;  /* 0x00012809140085a7 */ /* 0x000ea4000800007f */
[----:B--2---:R-:W-:Y:S05]  /*81d0*/  @!P0 BRA `(.L_x_116) ;  /* 0xfffffffc00f08947 */ /* 0x004fea000383ffff */
[----:B------:R-:W-:Y:S05]  /*81e0*/  BRA `(.L_x_168) ;  /* 0xffffffdc00d07947 */ /* 0x000fea000383ffff */
.L_x_124:
[----:B------:R-:W-:Y:S01]  /*81f0*/  BSSY B0, `(.L_x_169) ;  /* 0x0000006000007945 */ /* 0x000fe20003800000 */
[----:B------:R-:W-:-:S07]  /*8200*/  IMAD.MOV.U32 R6, RZ, RZ, -0x1 ;  /* 0xffffffffff067424 */ /* 0x000fce00078e00ff */
[----:B0-----:R-:W-:Y:S05]  /*8210*/  WARPSYNC.COLLECTIVE R6, `(.L_x_170) ;  /* 0x00000000060c7348 */ /* 0x001fea0003c00000 */
[----:B------:R-:W-:Y:S02]  /*8220*/  ELECT P0, UR62, PT ;  /* 0x00000000003e782f */ /* 0x000fe40003800000 */
[----:B------:R-:W-:Y:S01]  /*8230*/  MOV R6, UR62 ;  /* 0x0000003e00067c02 */ /* 0x000fe20008000f00 */
[----:B0-----:R-:W-:Y:S10]  /*8240*/  ENDCOLLECTIVE ;  /* 0x000000000000791b */ /* 0x001ff40003800000 */
.L_x_170:
[----:B------:R-:W-:Y:S05]  /*8250*/  BSYNC B0 ;  /* 0x0000000000007941 */ /* 0x000fea0003800000 */
.L_x_169:
[----:B------:R-:W-:Y:S05]  /*8260*/  BRA `(.L_x_171) ;  /* 0xffffffe800247947 */ /* 0x000fea000383ffff */
.L_x_128:
[----:B0-----:R0:W1:Y:S02]  /*8270*/  SYNCS.PHASECHK.TRANS64.TRYWAIT P0, [R7+URZ], R4 ;  /* 0x00000004070075a7 */ /* 0x001064000800017f */
[----:B-1----:R-:W-:Y:S05]  /*8280*/  @!P0 NANOSLEEP.SYNCS 0x989680 ;  /* 0x009896800000895d */ /* 0x002fea0003900000 */
[----:B------:R-:W1:Y:S02]  /*8290*/  @!P0 SYNCS.PHASECHK.TRANS64 P0, [R7+URZ], R4 ;  /* 0x00000004070085a7 */ /* 0x000e64000800007f */
[----:B-1----:R-:W-:Y:S05]  /*82a0*/  @!P0 BRA `(.L_x_128) ;  /* 0xfffffffc00f08947 */ /* 0x002fea000383ffff */
[----:B------:R-:W-:Y:S05]  /*82b0*/  BRA `(.L_x_172) ;  /* 0xffffffe800647947 */ /* 0x000fea000383ffff */
.L_x_129:
[----:B0-----:R0:W1:Y:S02]  /*82c0*/  SYNCS.PHASECHK.TRANS64.TRYWAIT P0, [R8+URZ], R5 ;  /* 0x00000005080075a7 */ /* 0x001064000800017f */
[----:B-1----:R-:W-:Y:S05]  /*82d0*/  @!P0 NANOSLEEP.SYNCS 0x989680 ;  /* 0x009896800000895d */ /* 0x002fea0003900000 */
[----:B------:R-:W1:Y:S02]  /*82e0*/  @!P0 SYNCS.PHASECHK.TRANS64 P0, [R8+URZ], R5 ;  /* 0x00000005080085a7 */ /* 0x000e64000800007f */
[----:B-1----:R-:W-:Y:S05]  /*82f0*/  @!P0 BRA `(.L_x_129) ;  /* 0xfffffffc00f08947 */ /* 0x002fea000383ffff */
[----:B------:R-:W-:Y:S05]  /*8300*/  BRA `(.L_x_173) ;  /* 0xffffffe800747947 */ /* 0x000fea000383ffff */
.L_x_130:
[----:B0-----:R0:W1:Y:S02]  /*8310*/  SYNCS.PHASECHK.TRANS64.TRYWAIT P0, [R9+URZ], R4 ;  /* 0x00000004090075a7 */ /* 0x001064000800017f */
[----:B-1----:R-:W-:Y:S05]  /*8320*/  @!P0 NANOSLEEP.SYNCS 0x989680 ;  /* 0x009896800000895d */ /* 0x002fea0003900000 */
[----:B------:R-:W1:Y:S02]  /*8330*/  @!P0 SYNCS.PHASECHK.TRANS64 P0, [R9+URZ], R4 ;  /* 0x00000004090085a7 */ /* 0x000e64000800007f */
[----:B-1----:R-:W-:Y:S05]  /*8340*/  @!P0 BRA `(.L_x_130) ;  /* 0xfffffffc00f08947 */ /* 0x002fea000383ffff */
[----:B------:R-:W-:Y:S05]  /*8350*/  BRA `(.L_x_174) ;  /* 0xffffffe800847947 */ /* 0x000fea000383ffff */
.L_x_131:
[----:B0-----:R0:W1:Y:S02]  /*8360*/  SYNCS.PHASECHK.TRANS64.TRYWAIT P0, [R8+URZ], R5 ;  /* 0x00000005080075a7 */ /* 0x001064000800017f */
[----:B-1----:R-:W-:Y:S05]  /*8370*/  @!P0 NANOSLEEP.SYNCS 0x989680 ;  /* 0x009896800000895d */ /* 0x002fea0003900000 */
[----:B------:R-:W1:Y:S02]  /*8380*/  @!P0 SYNCS.PHASECHK.TRANS64 P0, [R8+URZ], R5 ;  /* 0x00000005080085a7 */ /* 0x000e64000800007f */
[----:B-1----:R-:W-:Y:S05]  /*8390*/  @!P0 BRA `(.L_x_131) ;  /* 0xfffffffc00f08947 */ /* 0x002fea000383ffff */
[----:B------:R-:W-:Y:S05]  /*83a0*/  BRA `(.L_x_175) ;  /* 0xffffffe800947947 */ /* 0x000fea000383ffff */
.L_x_132:
[----:B0-----:R0:W1:Y:S02]  /*83b0*/  SYNCS.PHASECHK.TRANS64.TRYWAIT P0, [R9+URZ], R4 ;  /* 0x00000004090075a7 */ /* 0x001064000800017f */
[----:B-1----:R-:W-:Y:S05]  /*83c0*/  @!P0 NANOSLEEP.SYNCS 0x989680 ;  /* 0x009896800000895d */ /* 0x002fea0003900000 */
[----:B------:R-:W1:Y:S02]  /*83d0*/  @!P0 SYNCS.PHASECHK.TRANS64 P0, [R9+URZ], R4 ;  /* 0x00000004090085a7 */ /* 0x000e64000800007f */
[----:B-1----:R-:W-:Y:S05]  /*83e0*/  @!P0 BRA `(.L_x_132) ;  /* 0xfffffffc00f08947 */ /* 0x002fea000383ffff */
[----:B------:R-:W-:Y:S05]  /*83f0*/  BRA `(.L_x_176) ;  /* 0xffffffe800a47947 */ /* 0x000fea000383ffff */
.L_x_133:
[----:B0-----:R0:W1:Y:S02]  /*8400*/  SYNCS.PHASECHK.TRANS64.TRYWAIT P0, [R8+URZ], R5 ;  /* 0x00000005080075a7 */ /* 0x001064000800017f */
[----:B-1----:R-:W-:Y:S05]  /*8410*/  @!P0 NANOSLEEP.SYNCS 0x989680 ;  /* 0x009896800000895d */ /* 0x002fea0003900000 */
[----:B------:R-:W1:Y:S02]  /*8420*/  @!P0 SYNCS.PHASECHK.TRANS64 P0, [R8+URZ], R5 ;  /* 0x00000005080085a7 */ /* 0x000e64000800007f */
[----:B-1----:R-:W-:Y:S05]  /*8430*/  @!P0 BRA `(.L_x_133) ;  /* 0xfffffffc00f08947 */ /* 0x002fea000383ffff */
[----:B------:R-:W-:Y:S05]  /*8440*/  BRA `(.L_x_177) ;  /* 0xffffffe800b47947 */ /* 0x000fea000383ffff */
.L_x_134:
[----:B0-----:R0:W1:Y:S02]  /*8450*/  SYNCS.PHASECHK.TRANS64.TRYWAIT P0, [R9+URZ], R4 ;  /* 0x00000004090075a7 */ /* 0x001064000800017f */
[----:B-1----:R-:W-:Y:S05]  /*8460*/  @!P0 NANOSLEEP.SYNCS 0x989680 ;  /* 0x009896800000895d */ /* 0x002fea0003900000 */
[----:B------:R-:W1:Y:S02]  /*8470*/  @!P0 SYNCS.PHASECHK.TRANS64 P0, [R9+URZ], R4 ;  /* 0x00000004090085a7 */ /* 0x000e64000800007f */
[----:B-1----:R-:W-:Y:S05]  /*8480*/  @!P0 BRA `(.L_x_134) ;  /* 0xfffffffc00f08947 */ /* 0x002fea000383ffff */
[----:B------:R-:W-:Y:S05]  /*8490*/  BRA `(.L_x_178) ;  /* 0xffffffe800c47947 */ /* 0x000fea000383ffff */
.L_x_135:
[----:B0-----:R0:W1:Y:S02]  /*84a0*/  SYNCS.PHASECHK.TRANS64.TRYWAIT P0, [R8+URZ], R5 ;  /* 0x00000005080075a7 */ /* 0x001064000800017f */
[----:B-1----:R-:W-:Y:S05]  /*84b0*/  @!P0 NANOSLEEP.SYNCS 0x989680 ;  /* 0x009896800000895d */ /* 0x002fea0003900000 */
[----:B------:R-:W1:Y:S02]  /*84c0*/  @!P0 SYNCS.PHASECHK.TRANS64 P0, [R8+URZ], R5 ;  /* 0x00000005080085a7 */ /* 0x000e64000800007f */
[----:B-1----:R-:W-:Y:S05]  /*84d0*/  @!P0 BRA `(.L_x_135) ;  /* 0xfffffffc00f08947 */ /* 0x002fea000383ffff */
[----:B------:R-:W-:Y:S05]  /*84e0*/  BRA `(.L_x_179) ;  /* 0xffffffe800d47947 */ /* 0x000fea000383ffff */
.L_x_136:
[----:B0-----:R0:W1:Y:S02]  /*84f0*/  SYNCS.PHASECHK.TRANS64.TRYWAIT P0, [R9+URZ], R4 ;  /* 0x00000004090075a7 */ /* 0x001064000800017f */
[----:B-1----:R-:W-:Y:S05]  /*8500*/  @!P0 NANOSLEEP.SYNCS 0x989680 ;  /* 0x009896800000895d */ /* 0x002fea0003900000 */
[----:B------:R-:W1:Y:S02]  /*8510*/  @!P0 SYNCS.PHASECHK.TRANS64 P0, [R9+URZ], R4 ;  /* 0x00000004090085a7 */ /* 0x000e64000800007f */
[----:B-1----:R-:W-:Y:S05]  /*8520*/  @!P0 BRA `(.L_x_136) ;  /* 0xfffffffc00f08947 */ /* 0x002fea000383ffff */
[----:B------:R-:W-:Y:S05]  /*8530*/  BRA `(.L_x_180) ;  /* 0xffffffe800e47947 */ /* 0x000fea000383ffff */
.L_x_137:
[----:B0-----:R0:W1:Y:S02]  /*8540*/  SYNCS.PHASECHK.TRANS64.TRYWAIT P0, [R8+URZ], R5 ;  /* 0x00000005080075a7 */ /* 0x001064000800017f */
[----:B-1----:R-:W-:Y:S05]  /*8550*/  @!P0 NANOSLEEP.SYNCS 0x989680 ;  /* 0x009896800000895d */ /* 0x002fea0003900000 */
[----:B------:R-:W1:Y:S02]  /*8560*/  @!P0 SYNCS.PHASECHK.TRANS64 P0, [R8+URZ], R5 ;  /* 0x00000005080085a7 */ /* 0x000e64000800007f */
[----:B-1----:R-:W-:Y:S05]  /*8570*/  @!P0 BRA `(.L_x_137) ;  /* 0xfffffffc00f08947 */ /* 0x002fea000383ffff */
[----:B------:R-:W-:Y:S05]  /*8580*/  BRA `(.L_x_181) ;  /* 0xffffffe800f47947 */ /* 0x000fea000383ffff */
.L_x_138:
[----:B0-----:R0:W1:Y:S02]  /*8590*/  SYNCS.PHASECHK.TRANS64.TRYWAIT P0, [R9+URZ], R4 ;  /* 0x00000004090075a7 */ /* 0x001064000800017f */
[----:B-1----:R-:W-:Y:S05]  /*85a0*/  @!P0 NANOSLEEP.SYNCS 0x989680 ;  /* 0x009896800000895d */ /* 0x002fea0003900000 */
[----:B------:R-:W1:Y:S02]  /*85b0*/  @!P0 SYNCS.PHASECHK.TRANS64 P0, [R9+URZ], R4 ;  /* 0x00000004090085a7 */ /* 0x000e64000800007f */
[----:B-1----:R-:W-:Y:S05]  /*85c0*/  @!P0 BRA `(.L_x_138) ;  /* 0xfffffffc00f08947 */ /* 0x002fea000383ffff */
[----:B------:R-:W-:Y:S05]  /*85d0*/  BRA `(.L_x_182) ;  /* 0xffffffec00047947 */ /* 0x000fea000383ffff */
.L_x_139:
[----:B0-----:R0:W1:Y:S02]  /*85e0*/  SYNCS.PHASECHK.TRANS64.TRYWAIT P0, [R8+URZ], R5 ;  /* 0x00000005080075a7 */ /* 0x001064000800017f */
[----:B-1----:R-:W-:Y:S05]  /*85f0*/  @!P0 NANOSLEEP.SYNCS 0x989680 ;  /* 0x009896800000895d */ /* 0x002fea0003900000 */
[----:B------:R-:W1:Y:S02]  /*8600*/  @!P0 SYNCS.PHASECHK.TRANS64 P0, [R8+URZ], R5 ;  /* 0x00000005080085a7 */ /* 0x000e64000800007f */
[----:B-1----:R-:W-:Y:S05]  /*8610*/  @!P0 BRA `(.L_x_139) ;  /* 0xfffffffc00f08947 */ /* 0x002fea000383ffff */
[----:B------:R-:W-:Y:S05]  /*8620*/  BRA `(.L_x_183) ;  /* 0xffffffec00147947 */ /* 0x000fea000383ffff */
.L_x_140:
[----:B0-----:R0:W1:Y:S02]  /*8630*/  SYNCS.PHASECHK.TRANS64.TRYWAIT P0, [R9+URZ], R4 ;  /* 0x00000004090075a7 */ /* 0x001064000800017f */
[----:B-1----:R-:W-:Y:S05]  /*8640*/  @!P0 NANOSLEEP.SYNCS 0x989680 ;  /* 0x009896800000895d */ /* 0x002fea0003900000 */
[----:B------:R-:W1:Y:S02]  /*8650*/  @!P0 SYNCS.PHASECHK.TRANS64 P0, [R9+URZ], R4 ;  /* 0x00000004090085a7 */ /* 0x000e64000800007f */
[----:B-1----:R-:W-:Y:S05]  /*8660*/  @!P0 BRA `(.L_x_140) ;  /* 0xfffffffc00f08947 */ /* 0x002fea000383ffff */
[----:B------:R-:W-:Y:S05]  /*8670*/  BRA `(.L_x_184) ;  /* 0xffffffec00247947 */ /* 0x000fea000383ffff */
.L_x_141:
[----:B0-----:R0:W1:Y:S02]  /*8680*/  SYNCS.PHASECHK.TRANS64.TRYWAIT P0, [R8+URZ], R5 ;  /* 0x00000005080075a7 */ /* 0x001064000800017f */
[----:B-1----:R-:W-:Y:S05]  /*8690*/  @!P0 NANOSLEEP.SYNCS 0x989680 ;  /* 0x009896800000895d */ /* 0x002fea0003900000 */
[----:B------:R-:W1:Y:S02]  /*86a0*/  @!P0 SYNCS.PHASECHK.TRANS64 P0, [R8+URZ], R5 ;  /* 0x00000005080085a7 */ /* 0x000e64000800007f */
[----:B-1----:R-:W-:Y:S05]  /*86b0*/  @!P0 BRA `(.L_x_141) ;  /* 0xfffffffc00f08947 */ /* 0x002fea000383ffff */
[----:B------:R-:W-:Y:S05]  /*86c0*/  BRA `(.L_x_185) ;  /* 0xffffffec00347947 */ /* 0x000fea000383ffff */
.L_x_142:
[----:B0-----:R0:W1:Y:S02]  /*86d0*/  SYNCS.PHASECHK.TRANS64.TRYWAIT P0, [R9+URZ], R4 ;  /* 0x00000004090075a7 */ /* 0x001064000800017f */
[----:B-1----:R-:W-:Y:S05]  /*86e0*/  @!P0 NANOSLEEP.SYNCS 0x989680 ;  /* 0x009896800000895d */ /* 0x002fea0003900000 */
[----:B------:R-:W1:Y:S02]  /*86f0*/  @!P0 SYNCS.PHASECHK.TRANS64 P0, [R9+URZ], R4 ;  /* 0x00000004090085a7 */ /* 0x000e64000800007f */
[----:B-1----:R-:W-:Y:S05]  /*8700*/  @!P0 BRA `(.L_x_142) ;  /* 0xfffffffc00f08947 */ /* 0x002fea000383ffff */
[----:B------:R-:W-:Y:S05]  /*8710*/  BRA `(.L_x_186) ;  /* 0xffffffec00447947 */ /* 0x000fea000383ffff */
.L_x_143:
[----:B0-----:R0:W1:Y:S02]  /*8720*/  SYNCS.PHASECHK.TRANS64.TRYWAIT P0, [R8+URZ], R5 ;  /* 0x00000005080075a7 */ /* 0x001064000800017f */
[----:B-1----:R-:W-:Y:S05]  /*8730*/  @!P0 NANOSLEEP.SYNCS 0x989680 ;  /* 0x009896800000895d */ /* 0x002fea0003900000 */
[----:B------:R-:W1:Y:S02]  /*8740*/  @!P0 SYNCS.PHASECHK.TRANS64 P0, [R8+URZ], R5 ;  /* 0x00000005080085a7 */ /* 0x000e64000800007f */
[----:B-1----:R-:W-:Y:S05]  /*8750*/  @!P0 BRA `(.L_x_143) ;  /* 0xfffffffc00f08947 */ /* 0x002fea000383ffff */
[----:B------:R-:W-:Y:S05]  /*8760*/  BRA `(.L_x_187) ;  /* 0xffffffec00547947 */ /* 0x000fea000383ffff */
.L_x_144:
[----:B0-----:R0:W1:Y:S02]  /*8770*/  SYNCS.PHASECHK.TRANS64.TRYWAIT P0, [R9+URZ], R4 ;  /* 0x00000004090075a7 */ /* 0x001064000800017f */
[----:B-1----:R-:W-:Y:S05]  /*8780*/  @!P0 NANOSLEEP.SYNCS 0x989680 ;  /* 0x009896800000895d */ /* 0x002fea0003900000 */
[----:B------:R-:W1:Y:S02]  /*8790*/  @!P0 SYNCS.PHASECHK.TRANS64 P0, [R9+URZ], R4 ;  /* 0x00000004090085a7 */ /* 0x000e64000800007f */
[----:B-1----:R-:W-:Y:S05]  /*87a0*/  @!P0 BRA `(.L_x_144) ;  /* 0xfffffffc00f08947 */ /* 0x002fea000383ffff */
[----:B------:R-:W-:Y:S05]  /*87b0*/  BRA `(.L_x_188) ;  /* 0xffffffec00647947 */ /* 0x000fea000383ffff */
.L_x_145:
[----:B0-----:R0:W1:Y:S02]  /*87c0*/  SYNCS.PHASECHK.TRANS64.TRYWAIT P0, [R8+URZ], R5 ;  /* 0x00000005080075a7 */ /* 0x001064000800017f */
[----:B-1----:R-:W-:Y:S05]  /*87d0*/  @!P0 NANOSLEEP.SYNCS 0x989680 ;  /* 0x009896800000895d */ /* 0x002fea0003900000 */
[----:B------:R-:W1:Y:S02]  /*87e0*/  @!P0 SYNCS.PHASECHK.TRANS64 P0, [R8+URZ], R5 ;  /* 0x00000005080085a7 */ /* 0x000e64000800007f */
[----:B-1----:R-:W-:Y:S05]  /*87f0*/  @!P0 BRA `(.L_x_145) ;  /* 0xfffffffc00f08947 */ /* 0x002fea000383ffff */
[----:B------:R-:W-:Y:S05]  /*8800*/  BRA `(.L_x_189) ;  /* 0xffffffec00747947 */ /* 0x000fea000383ffff */
.L_x_146:
[----:B0-----:R0:W1:Y:S02]  /*8810*/  SYNCS.PHASECHK.TRANS64.TRYWAIT P0, [R9+URZ], R4 ;  /* 0x00000004090075a7 */ /* 0x001064000800017f */
[----:B-1----:R-:W-:Y:S05]  /*8820*/  @!P0 NANOSLEEP.SYNCS 0x989680 ;  /* 0x009896800000895d */ /* 0x002fea0003900000 */
[----:B------:R-:W1:Y:S02]  /*8830*/  @!P0 SYNCS.PHASECHK.TRANS64 P0, [R9+URZ], R4 ;  /* 0x00000004090085a7 */ /* 0x000e64000800007f */
[----:B-1----:R-:W-:Y:S05]  /*8840*/  @!P0 BRA `(.L_x_146) ;  /* 0xfffffffc00f08947 */ /* 0x002fea000383ffff */
[----:B------:R-:W-:Y:S05]  /*8850*/  BRA `(.L_x_190) ;  /* 0xffffffec00847947 */ /* 0x000fea000383ffff */
.L_x_147:
[----:B0-----:R0:W1:Y:S02]  /*8860*/  SYNCS.PHASECHK.TRANS64.TRYWAIT P0, [R8+URZ], R5 ;  /* 0x00000005080075a7 */ /* 0x001064000800017f */
[----:B-1----:R-:W-:Y:S05]  /*8870*/  @!P0 NANOSLEEP.SYNCS 0x989680 ;  /* 0x009896800000895d */ /* 0x002fea0003900000 */
[----:B------:R-:W1:Y:S02]  /*8880*/  @!P0 SYNCS.PHASECHK.TRANS64 P0, [R8+URZ], R5 ;  /* 0x00000005080085a7 */ /* 0x000e64000800007f */
[----:B-1----:R-:W-:Y:S05]  /*8890*/  @!P0 BRA `(.L_x_147) ;  /* 0xfffffffc00f08947 */ /* 0x002fea000383ffff */
[----:B------:R-:W-:Y:S05]  /*88a0*/  BRA `(.L_x_191) ;  /* 0xffffffec00947947 */ /* 0x000fea000383ffff */
.L_x_148:
[----:B0-----:R0:W1:Y:S02]  /*88b0*/  SYNCS.PHASECHK.TRANS64.TRYWAIT P0, [R9+URZ], R4 ;  /* 0x00000004090075a7 */ /* 0x001064000800017f */
[----:B-1----:R-:W-:Y:S05]  /*88c0*/  @!P0 NANOSLEEP.SYNCS 0x989680 ;  /* 0x009896800000895d */ /* 0x002fea0003900000 */
[----:B------:R-:W1:Y:S02]  /*88d0*/  @!P0 SYNCS.PHASECHK.TRANS64 P0, [R9+URZ], R4 ;  /* 0x00000004090085a7 */ /* 0x000e64000800007f */
[----:B-1----:R-:W-:Y:S05]  /*88e0*/  @!P0 BRA `(.L_x_148) ;  /* 0xfffffffc00f08947 */ /* 0x002fea000383ffff */
[----:B------:R-:W-:Y:S05]  /*88f0*/  BRA `(.L_x_192) ;  /* 0xffffffec00a47947 */ /* 0x000fea000383ffff */
.L_x_149:
[----:B0-----:R0:W1:Y:S02]  /*8900*/  SYNCS.PHASECHK.TRANS64.TRYWAIT P0, [R8+URZ], R5 ;  /* 0x00000005080075a7 */ /* 0x001064000800017f */
[----:B-1----:R-:W-:Y:S05]  /*8910*/  @!P0 NANOSLEEP.SYNCS 0x989680 ;  /* 0x009896800000895d */ /* 0x002fea0003900000 */
[----:B------:R-:W1:Y:S02]  /*8920*/  @!P0 SYNCS.PHASECHK.TRANS64 P0, [R8+URZ], R5 ;  /* 0x00000005080085a7 */ /* 0x000e64000800007f */
[----:B-1----:R-:W-:Y:S05]  /*8930*/  @!P0 BRA `(.L_x_149) ;  /* 0xfffffffc00f08947 */ /* 0x002fea000383ffff */
[----:B------:R-:W-:Y:S05]  /*8940*/  BRA `(.L_x_193) ;  /* 0xffffffec00b47947 */ /* 0x000fea000383ffff */
.L_x_150:
[----:B0-----:R0:W1:Y:S02]  /*8950*/  SYNCS.PHASECHK.TRANS64.TRYWAIT P0, [R9+URZ], R4 ;  /* 0x00000004090075a7 */ /* 0x001064000800017f */
[----:B-1----:R-:W-:Y:S05]  /*8960*/  @!P0 NANOSLEEP.SYNCS 0x989680 ;  /* 0x009896800000895d */ /* 0x002fea0003900000 */
[----:B------:R-:W1:Y:S02]  /*8970*/  @!P0 SYNCS.PHASECHK.TRANS64 P0, [R9+URZ], R4 ;  /* 0x00000004090085a7 */ /* 0x000e64000800007f */
[----:B-1----:R-:W-:Y:S05]  /*8980*/  @!P0 BRA `(.L_x_150) ;  /* 0xfffffffc00f08947 */ /* 0x002fea000383ffff */
[----:B------:R-:W-:Y:S05]  /*8990*/  BRA `(.L_x_194) ;  /* 0xffffffec00c47947 */ /* 0x000fea000383ffff */
.L_x_151:
[----:B0-----:R0:W1:Y:S02]  /*89a0*/  SYNCS.PHASECHK.TRANS64.TRYWAIT P0, [R8+URZ], R5 ;  /* 0x00000005080075a7 */ /* 0x001064000800017f */
[----:B-1----:R-:W-:Y:S05]  /*89b0*/  @!P0 NANOSLEEP.SYNCS 0x989680 ;  /* 0x009896800000895d */ /* 0x002fea0003900000 */
[----:B------:R-:W1:Y:S02]  /*89c0*/  @!P0 SYNCS.PHASECHK.TRANS64 P0, [R8+URZ], R5 ;  /* 0x00000005080085a7 */ /* 0x000e64000800007f */
[----:B-1----:R-:W-:Y:S05]  /*89d0*/  @!P0 BRA `(.L_x_151) ;  /* 0xfffffffc00f08947 */ /* 0x002fea000383ffff */
[----:B------:R-:W-:Y:S05]  /*89e0*/  BRA `(.L_x_195) ;  /* 0xffffffec00d47947 */ /* 0x000fea000383ffff */
.L_x_152:
[----:B0-----:R0:W1:Y:S02]  /*89f0*/  SYNCS.PHASECHK.TRANS64.TRYWAIT P0, [R9+URZ], R4 ;  /* 0x00000004090075a7 */ /* 0x001064000800017f */
[----:B-1----:R-:W-:Y:S05]  /*8a00*/  @!P0 NANOSLEEP.SYNCS 0x989680 ;  /* 0x009896800000895d */ /* 0x002fea0003900000 */
[----:B------:R-:W1:Y:S02]  /*8a10*/  @!P0 SYNCS.PHASECHK.TRANS64 P0, [R9+URZ], R4 ;  /* 0x00000004090085a7 */ /* 0x000e64000800007f */
[----:B-1----:R-:W-:Y:S05]  /*8a20*/  @!P0 BRA `(.L_x_152) ;  /* 0xfffffffc00f08947 */ /* 0x002fea000383ffff */
[----:B------:R-:W-:Y:S05]  /*8a30*/  BRA `(.L_x_196) ;  /* 0xffffffec00e47947 */ /* 0x000fea000383ffff */
.L_x_153:
[----:B0-----:R0:W1:Y:S02]  /*8a40*/  SYNCS.PHASECHK.TRANS64.TRYWAIT P0, [R8+URZ], R5 ;  /* 0x00000005080075a7 */ /* 0x001064000800017f */
[----:B-1----:R-:W-:Y:S05]  /*8a50*/  @!P0 NANOSLEEP.SYNCS 0x989680 ;  /* 0x009896800000895d */ /* 0x002fea0003900000 */
[----:B------:R-:W1:Y:S02]  /*8a60*/  @!P0 SYNCS.PHASECHK.TRANS64 P0, [R8+URZ], R5 ;  /* 0x00000005080085a7 */ /* 0x000e64000800007f */
[----:B-1----:R-:W-:Y:S05]  /*8a70*/  @!P0 BRA `(.L_x_153) ;  /* 0xfffffffc00f08947 */ /* 0x002fea000383ffff */
[----:B------:R-:W-:Y:S05]  /*8a80*/  BRA `(.L_x_197) ;  /* 0xffffffec00f47947 */ /* 0x000fea000383ffff */
.L_x_154:
[----:B0-----:R0:W1:Y:S02]  /*8a90*/  SYNCS.PHASECHK.TRANS64.TRYWAIT P0, [R9+URZ], R4 ;  /* 0x00000004090075a7 */ /* 0x001064000800017f */
[----:B-1----:R-:W-:Y:S05]  /*8aa0*/  @!P0 NANOSLEEP.SYNCS 0x989680 ;  /* 0x009896800000895d */ /* 0x002fea0003900000 */
[----:B------:R-:W1:Y:S02]  /*8ab0*/  @!P0 SYNCS.PHASECHK.TRANS64 P0, [R9+URZ], R4 ;  /* 0x00000004090085a7 */ /* 0x000e64000800007f */
[----:B-1----:R-:W-:Y:S05]  /*8ac0*/  @!P0 BRA `(.L_x_154) ;  /* 0xfffffffc00f08947 */ /* 0x002fea000383ffff */
[----:B------:R-:W-:Y:S05]  /*8ad0*/  BRA `(.L_x_198) ;  /* 0xfffffff000047947 */ /* 0x000fea000383ffff */
.L_x_155:
[----:B0-----:R0:W1:Y:S02]  /*8ae0*/  SYNCS.PHASECHK.TRANS64.TRYWAIT P0, [R8+URZ], R5 ;  /* 0x00000005080075a7 */ /* 0x001064000800017f */
[----:B-1----:R-:W-:Y:S05]  /*8af0*/  @!P0 NANOSLEEP.SYNCS 0x989680 ;  /* 0x009896800000895d */ /* 0x002fea0003900000 */
[----:B------:R-:W1:Y:S02]  /*8b00*/  @!P0 SYNCS.PHASECHK.TRANS64 P0, [R8+URZ], R5 ;  /* 0x00000005080085a7 */ /* 0x000e64000800007f */
[----:B-1----:R-:W-:Y:S05]  /*8b10*/  @!P0 BRA `(.L_x_155) ;  /* 0xfffffffc00f08947 */ /* 0x002fea000383ffff */
[----:B------:R-:W-:Y:S05]  /*8b20*/  BRA `(.L_x_199) ;  /* 0xfffffff000147947 */ /* 0x000fea000383ffff */
.L_x_156:
[----:B0-----:R0:W1:Y:S02]  /*8b30*/  SYNCS.PHASECHK.TRANS64.TRYWAIT P0, [R9+URZ], R4 ;  /* 0x00000004090075a7 */ /* 0x001064000800017f */
[----:B-1----:R-:W-:Y:S05]  /*8b40*/  @!P0 NANOSLEEP.SYNCS 0x989680 ;  /* 0x009896800000895d */ /* 0x002fea0003900000 */
[----:B------:R-:W1:Y:S02]  /*8b50*/  @!P0 SYNCS.PHASECHK.TRANS64 P0, [R9+URZ], R4 ;  /* 0x00000004090085a7 */ /* 0x000e64000800007f */
[----:B-1----:R-:W-:Y:S05]  /*8b60*/  @!P0 BRA `(.L_x_156) ;  /* 0xfffffffc00f08947 */ /* 0x002fea000383ffff */
[----:B------:R-:W-:Y:S05]  /*8b70*/  BRA `(.L_x_200) ;  /* 0xfffffff000247947 */ /* 0x000fea000383ffff */
.L_x_157:
[----:B0-----:R0:W1:Y:S02]  /*8b80*/  SYNCS.PHASECHK.TRANS64.TRYWAIT P0, [R8+URZ], R5 ;  /* 0x00000005080075a7 */ /* 0x001064000800017f */
[----:B-1----:R-:W-:Y:S05]  /*8b90*/  @!P0 NANOSLEEP.SYNCS 0x989680 ;  /* 0x009896800000895d */ /* 0x002fea0003900000 */
[----:B------:R-:W1:Y:S02]  /*8ba0*/  @!P0 SYNCS.PHASECHK.TRANS64 P0, [R8+URZ], R5 ;  /* 0x00000005080085a7 */ /* 0x000e64000800007f */
[----:B-1----:R-:W-:Y:S05]  /*8bb0*/  @!P0 BRA `(.L_x_157) ;  /* 0xfffffffc00f08947 */ /* 0x002fea000383ffff */
[----:B------:R-:W-:Y:S05]  /*8bc0*/  BRA `(.L_x_201) ;  /* 0xfffffff000347947 */ /* 0x000fea000383ffff */
.L_x_158:
[----:B0-----:R0:W1:Y:S02]  /*8bd0*/  SYNCS.PHASECHK.TRANS64.TRYWAIT P0, [R9+URZ], R4 ;  /* 0x00000004090075a7 */ /* 0x001064000800017f */
[----:B-1----:R-:W-:Y:S05]  /*8be0*/  @!P0 NANOSLEEP.SYNCS 0x989680 ;  /* 0x009896800000895d */ /* 0x002fea0003900000 */
[----:B------:R-:W1:Y:S02]  /*8bf0*/  @!P0 SYNCS.PHASECHK.TRANS64 P0, [R9+URZ], R4 ;  /* 0x00000004090085a7 */ /* 0x000e64000800007f */
[----:B-1----:R-:W-:Y:S05]  /*8c00*/  @!P0 BRA `(.L_x_158) ;  /* 0xfffffffc00f08947 */ /* 0x002fea000383ffff */
[----:B------:R-:W-:Y:S05]  /*8c10*/  BRA `(.L_x_202) ;  /* 0xfffffff000447947 */ /* 0x000fea000383ffff */
.L_x_159:
[----:B0-----:R0:W1:Y:S02]  /*8c20*/  SYNCS.PHASECHK.TRANS64.TRYWAIT P0, [R8+URZ], R5 ;  /* 0x00000005080075a7 */ /* 0x001064000800017f */
[----:B-1----:R-:W-:Y:S05]  /*8c30*/  @!P0 NANOSLEEP.SYNCS 0x989680 ;  /* 0x009896800000895d */ /* 0x002fea0003900000 */
[----:B------:R-:W1:Y:S02]  /*8c40*/  @!P0 SYNCS.PHASECHK.TRANS64 P0, [R8+URZ], R5 ;  /* 0x00000005080085a7 */ /* 0x000e64000800007f */
[----:B-1----:R-:W-:Y:S05]  /*8c50*/  @!P0 BRA `(.L_x_159) ;  /* 0xfffffffc00f08947 */ /* 0x002fea000383ffff */
[----:B------:R-:W-:Y:S05]  /*8c60*/  BRA `(.L_x_203) ;  /* 0xfffffff000547947 */ /* 0x000fea000383ffff */
.L_x_160:
[----:B0-----:R0:W1:Y:S02]  /*8c70*/  SYNCS.PHASECHK.TRANS64.TRYWAIT P0, [R9+URZ], R4 ;  /* 0x00000004090075a7 */ /* 0x001064000800017f */
[----:B-1----:R-:W-:Y:S05]  /*8c80*/  @!P0 NANOSLEEP.SYNCS 0x989680 ;  /* 0x009896800000895d */ /* 0x002fea0003900000 */
[----:B------:R-:W1:Y:S02]  /*8c90*/  @!P0 SYNCS.PHASECHK.TRANS64 P0, [R9+URZ], R4 ;  /* 0x00000004090085a7 */ /* 0x000e64000800007f */
[----:B-1----:R-:W-:Y:S05]  /*8ca0*/  @!P0 BRA `(.L_x_160) ;  /* 0xfffffffc00f08947 */ /* 0x002fea000383ffff */
[----:B------:R-:W-:Y:S05]  /*8cb0*/  BRA `(.L_x_204) ;  /* 0xfffffff000647947 */ /* 0x000fea000383ffff */
.L_x_161:
[----:B0-----:R0:W1:Y:S02]  /*8cc0*/  SYNCS.PHASECHK.TRANS64.TRYWAIT P0, [R8+URZ], R5 ;  /* 0x00000005080075a7 */ /* 0x001064000800017f */
[----:B-1----:R-:W-:Y:S05]  /*8cd0*/  @!P0 NANOSLEEP.SYNCS 0x989680 ;  /* 0x009896800000895d */ /* 0x002fea0003900000 */
[----:B------:R-:W1:Y:S02]  /*8ce0*/  @!P0 SYNCS.PHASECHK.TRANS64 P0, [R8+URZ], R5 ;  /* 0x00000005080085a7 */ /* 0x000e64000800007f */
[----:B-1----:R-:W-:Y:S05]  /*8cf0*/  @!P0 BRA `(.L_x_161) ;  /* 0xfffffffc00f08947 */ /* 0x002fea000383ffff */
[----:B------:R-:W-:Y:S05]  /*8d00*/  BRA `(.L_x_205) ;  /* 0xfffffff000747947 */ /* 0x000fea000383ffff */
.L_x_162:
[----:B0-----:R0:W1:Y:S02]  /*8d10*/  SYNCS.PHASECHK.TRANS64.TRYWAIT P0, [R9+URZ], R4 ;  /* 0x00000004090075a7 */ /* 0x001064000800017f */
[----:B-1----:R-:W-:Y:S05]  /*8d20*/  @!P0 NANOSLEEP.SYNCS 0x989680 ;  /* 0x009896800000895d */ /* 0x002fea0003900000 */
[----:B------:R-:W1:Y:S02]  /*8d30*/  @!P0 SYNCS.PHASECHK.TRANS64 P0, [R9+URZ], R4 ;  /* 0x00000004090085a7 */ /* 0x000e64000800007f */
[----:B-1----:R-:W-:Y:S05]  /*8d40*/  @!P0 BRA `(.L_x_162) ;  /* 0xfffffffc00f08947 */ /* 0x002fea000383ffff */
[----:B------:R-:W-:Y:S05]  /*8d50*/  BRA `(.L_x_206) ;  /* 0xfffffff000847947 */ /* 0x000fea000383ffff */
.L_x_163:
[----:B0-----:R0:W1:Y:S02]  /*8d60*/  SYNCS.PHASECHK.TRANS64.TRYWAIT P0, [R6+URZ], R5 ;  /* 0x00000005060075a7 */ /* 0x001064000800017f */
[----:B-1----:R-:W-:Y:S05]  /*8d70*/  @!P0 NANOSLEEP.SYNCS 0x989680 ;  /* 0x009896800000895d */ /* 0x002fea0003900000 */
[----:B------:R-:W1:Y:S02]  /*8d80*/  @!P0 SYNCS.PHASECHK.TRANS64 P0, [R6+URZ], R5 ;  /* 0x00000005060085a7 */ /* 0x000e64000800007f */
[----:B-1----:R-:W-:Y:S05]  /*8d90*/  @!P0 BRA `(.L_x_163) ;  /* 0xfffffffc00f08947 */ /* 0x002fea000383ffff */
[----:B------:R-:W-:Y:S05]  /*8da0*/  BRA `(.L_x_207) ;  /* 0xfffffff0008c7947 */ /* 0x000fea000383ffff */
.L_x_208:
[----:B------:R-:W-:-:S00]  /*8db0*/  BRA `(.L_x_208) ;  /* 0xfffffffc00fc7947 */ /* 0x000fc0000383ffff */
[----:B------:R-:W-:-:S00]  /*8dc0*/  NOP ;  /* 0x0000000000007918 */ /* 0x000fc00000000000 */
        /* <DEDUP_REMOVED lines=11> */
.L_x_209:


//--------------------- .nv.shared._ZN7cutlass13device_kernelINS_4gemm6kernel13GemmUniversalIN4cute5tupleIJiiiiEEENS1_10collective13CollectiveMmaINS1_37MainloopSm90TmaGmmaWarpSpecializedFP8ILi37ENS5_IJNS4_1CILi1EEENSA_ILi4EEESB_EEENS1_35KernelTmaWarpSpecializedCooperativeEEENS5_IJNSA_ILi128EEENSA_ILi64EEENSA_ILi32EEEEEENS_12float_e4m3_tENS5_IJlSB_lEEESK_SL_NS4_8TiledMMAINS4_8MMA_AtomIJNS4_4SM904GMMA30MMA_64x64x32_F32E4M3E4M3_SS_TNILNSP_7ScaleInE1ELSR_1EEEEEENS4_6LayoutINS5_IJNSA_ILi2EEESB_SB_EEENS5_IJSB_NSA_ILi0EEESX_EEEEENS5_IJNS4_10UnderscoreES10_S10_EEEEENS4_23SM90_TMA_LOAD_MULTICASTENS4_14ComposedLayoutINS4_7SwizzleILi1ELi4ELi3EEENS4_18smem_ptr_flag_bitsILi8EEENSU_INS5_IJNSA_ILi8EEESI_EEENS5_IJSI_SB_EEEEEEEvNS4_8identityENS4_13SM90_TMA_LOADES1D_vS1E_EENS_8epilogue10collective6detail29Sm90TmaWarpSpecializedAdapterINS1I_15DefaultEpilogueISK_SL_SL_NS1H_6thread17LinearCombinationISK_Li1EffLNS1M_9ScaleType4KindE0ELNS_15FloatRoundStyleE2ESK_EENS1_15EpilogueDefaultEEEEEvvEEEEvNT_6ParamsE --------------------------
	.section	.nv.shared._ZN7cutlass13device_kernelINS_4gemm6kernel13GemmUniversalIN4cute5tupleIJiiiiEEENS1_10collective13CollectiveMmaINS1_37MainloopSm90TmaGmmaWarpSpecializedFP8ILi37ENS5_IJNS4_1CILi1EEENSA_ILi4EEESB_EEENS1_35KernelTmaWarpSpecializedCooperativeEEENS5_IJNSA_ILi128EEENSA_ILi64EEENSA_ILi32EEEEEENS_12float_e4m3_tENS5_IJlSB_lEEESK_SL_NS4_8TiledMMAINS4_8MMA_AtomIJNS4_4SM904GMMA30MMA_64x64x32_F32E4M3E4M3_SS_TNILNSP_7ScaleInE1ELSR_1EEEEEENS4_6LayoutINS5_IJNSA_ILi2EEESB_SB_EEENS5_IJSB_NSA_ILi0EEESX_EEEEENS5_IJNS4_10UnderscoreES10_S10_EEEEENS4_23SM90_TMA_LOAD_MULTICASTENS4_14ComposedLayoutINS4_7SwizzleILi1ELi4ELi3EEENS4_18smem_ptr_flag_bitsILi8EEENSU_INS5_IJNSA_ILi8EEESI_EEENS5_IJSI_SB_EEEEEEEvNS4_8identityENS4_13SM90_TMA_LOADES1D_vS1E_EENS_8epilogue10collective6detail29Sm90TmaWarpSpecializedAdapterINS1I_15DefaultEpilogueISK_SL_SL_NS1H_6thread17LinearCombinationISK_Li1EffLNS1M_9ScaleType4KindE0ELNS_15FloatRoundStyleE2ESK_EENS1_15EpilogueDefaultEEEEEvvEEEEvNT_6ParamsE,"aw",@nobits
	.sectionflags	@""
	.align	16
	.zero		1024


//--------------------- .nv.shared.reserved.0     --------------------------
	.section	.nv.shared.reserved.0,"aw",@nobits
	.weak		__nv_reservedSMEM_offset_0_alias
	.size		__nv_reservedSMEM_offset_0_alias, 0, 0
	.other		__nv_reservedSMEM_offset_0_alias,@"STO_CUDA_RESERVED_SHARED STV_DEFAULT"
__nv_reservedSMEM_offset_0_alias:
	.zero		0


//--------------------- .nv.global                --------------------------
	.section	.nv.global,"aw",@nobits
.nv.global:
	.type		_ZN40_INTERNAL_252252a7_4_k_cu_234471b5_252374cute1_E,@object
	.size		_ZN40_INTERNAL_252252a7_4_k_cu_234471b5_252374cute1_E,(_ZN40_INTERNAL_252252a7_4_k_cu_234471b5_252374cuda3std3__45__cpo6cbeginE - _ZN40_INTERNAL_252252a7_4_k_cu_234471b5_252374cute1_E)
_ZN40_INTERNAL_252252a7_4_k_cu_234471b5_252374cute1_E:
	.zero		1
	.type		_ZN40_INTERNAL_252252a7_4_k_cu_234471b5_252374cuda3std3__45__cpo6cbeginE,@object
	.size		_ZN40_INTERNAL_252252a7_4_k_cu_234471b5_252374cuda3std3__45__cpo6cbeginE,(_ZN40_INTERNAL_252252a7_4_k_cu_234471b5_252374cuda3std3__48in_placeE - _ZN40_INTERNAL_252252a7_4_k_cu_234471b5_252374cuda3std3__45__cpo6cbeginE)
_ZN40_INTERNAL_252252a7_4_k_cu_234471b5_252374cuda3std3__45__cpo6cbeginE:
	.zero		1
	.type		_ZN40_INTERNAL_252252a7_4_k_cu_234471b5_252374cuda3std3__48in_placeE,@object
	.size		_ZN40_INTERNAL_252252a7_4_k_cu_234471b5_252374cuda3std3__48in_placeE,(_ZN40_INTERNAL_252252a7_4_k_cu_234471b5_252374cuda3std6ranges3__45__cpo9iter_moveE - _ZN40_INTERNAL_252252a7_4_k_cu_234471b5_252374cuda3std3__48in_placeE)
_ZN40_INTERNAL_252252a7_4_k_cu_234471b5_252374cuda3std3__48in_placeE:
	.zero		1
	.type		_ZN40_INTERNAL_252252a7_4_k_cu_234471b5_252374cuda3std6ranges3__45__cpo9iter_moveE,@object
	.size		_ZN40_INTERNAL_252252a7_4_k_cu_234471b5_252374cuda3std6ranges3__45__cpo9iter_moveE,(_ZN40_INTERNAL_252252a7_4_k_cu_234471b5_252374cuda3std3__45__cpo5beginE - _ZN40_INTERNAL_252252a7_4_k_cu_234471b5_252374cuda3std6ranges3__45__cpo9iter_moveE)
_ZN40_INTERNAL_252252a7_4_k_cu_234471b5_252374cuda3std6ranges3__45__cpo9iter_moveE:
	.zero		1
	.type		_ZN40_INTERNAL_252252a7_4_k_cu_234471b5_252374cuda3std3__45__cpo5beginE,@object
	.size		_ZN40_INTERNAL_252252a7_4_k_cu_234471b5_252374cuda3std3__45__cpo5beginE,(_ZN40_INTERNAL_252252a7_4_k_cu_234471b5_252374cuda3std3__442_GLOBAL__N__252252a7_4_k_cu_234471b5_252376ignoreE - _ZN40_INTERNAL_252252a7_4_k_cu_234471b5_252374cuda3std3__45__cpo5beginE)
_ZN40_INTERNAL_252252a7_4_k_cu_234471b5_252374cuda3std3__45__cpo5beginE:
	.zero		1
	.type		_ZN40_INTERNAL_252252a7_4_k_cu_234471b5_252374cuda3std3__442_GLOBAL__N__252252a7_4_k_cu_234471b5_252376ignoreE,@object
	.size		_ZN40_INTERNAL_252252a7_4_k_cu_234471b5_252374cuda3std3__442_GLOBAL__N__252252a7_4_k_cu_234471b5_252376ignoreE,(_ZN40_INTERNAL_252252a7_4_k_cu_234471b5_252374cute7productE - _ZN40_INTERNAL_252252a7_4_k_cu_234471b5_252374cuda3std3__442_GLOBAL__N__252252a7_4_k_cu_234471b5_252376ignoreE)
_ZN40_INTERNAL_252252a7_4_k_cu_234471b5_252374cuda3std3__442_GLOBAL__N__252252a7_4_k_cu_234471b5_252376ignoreE:
	.zero		1
	.type		_ZN40_INTERNAL_252252a7_4_k_cu_234471b5_252374cute7productE,@object
	.size		_ZN40_INTERNAL_252252a7_4_k_cu_234471b5_252374cute7productE,(_ZN40_INTERNAL_252252a7_4_k_cu_234471b5_252374cuda3std3__45__cpo3endE - _ZN40_INTERNAL_252252a7_4_k_cu_234471b5_252374cute7productE)
_ZN40_INTERNAL_252252a7_4_k_cu_234471b5_252374cute7productE:
	.zero		1
	.type		_ZN40_INTERNAL_252252a7_4_k_cu_234471b5_252374cuda3std3__45__cpo3endE,@object
	.size		_ZN40_INTERNAL_252252a7_4_k_cu_234471b5_252374cuda3std3__45__cpo3endE,(_ZN40_INTERNAL_252252a7_4_k_cu_234471b5_252374cuda3std3__419piecewise_constructE - _ZN40_INTERNAL_252252a7_4_k_cu_234471b5_252374cuda3std3__45__cpo3endE)
_ZN40_INTERNAL_252252a7_4_k_cu_234471b5_252374cuda3std3__45__cpo3endE:
	.zero		1
	.type		_ZN40_INTERNAL_252252a7_4_k_cu_234471b5_252374cuda3std3__419piecewise_constructE,@object
	.size		_ZN40_INTERNAL_252252a7_4_k_cu_234471b5_252374cuda3std3__419piecewise_constructE,(_ZN40_INTERNAL_252252a7_4_k_cu_234471b5_252374cuda3std3__45__cpo4cendE - _ZN40_INTERNAL_252252a7_4_k_cu_234471b5_252374cuda3std3__419piecewise_constructE)
_ZN40_INTERNAL_252252a7_4_k_cu_234471b5_252374cuda3std3__419piecewise_constructE:
	.zero		1
	.type		_ZN40_INTERNAL_252252a7_4_k_cu_234471b5_252374cuda3std3__45__cpo4cendE,@object
	.size		_ZN40_INTERNAL_252252a7_4_k_cu_234471b5_252374cuda3std3__45__cpo4cendE,(_ZN40_INTERNAL_252252a7_4_k_cu_234471b5_252374cuda3std6ranges3__45__cpo4swapE - _ZN40_INTERNAL_252252a7_4_k_cu_234471b5_252374cuda3std3__45__cpo4cendE)
_ZN40_INTERNAL_252252a7_4_k_cu_234471b5_252374cuda3std3__45__cpo4cendE:
	.zero		1
	.type		_ZN40_INTERNAL_252252a7_4_k_cu_234471b5_252374cuda3std6ranges3__45__cpo4swapE,@object
	.size		_ZN40_INTERNAL_252252a7_4_k_cu_234471b5_252374cuda3std6ranges3__45__cpo4swapE,(.L_7 - _ZN40_INTERNAL_252252a7_4_k_cu_234471b5_252374cuda3std6ranges3__45__cpo4swapE)
_ZN40_INTERNAL_252252a7_4_k_cu_234471b5_252374cuda3std6ranges3__45__cpo4swapE:
	.zero		1
.L_7:


//--------------------- .nv.constant0._ZN7cutlass13device_kernelINS_4gemm6kernel13GemmUniversalIN4cute5tupleIJiiiiEEENS1_10collective13CollectiveMmaINS1_37MainloopSm90TmaGmmaWarpSpecializedFP8ILi37ENS5_IJNS4_1CILi1EEENSA_ILi4EEESB_EEENS1_35KernelTmaWarpSpecializedCooperativeEEENS5_IJNSA_ILi128EEENSA_ILi64EEENSA_ILi32EEEEEENS_12float_e4m3_tENS5_IJlSB_lEEESK_SL_NS4_8TiledMMAINS4_8MMA_AtomIJNS4_4SM904GMMA30MMA_64x64x32_F32E4M3E4M3_SS_TNILNSP_7ScaleInE1ELSR_1EEEEEENS4_6LayoutINS5_IJNSA_ILi2EEESB_SB_EEENS5_IJSB_NSA_ILi0EEESX_EEEEENS5_IJNS4_10UnderscoreES10_S10_EEEEENS4_23SM90_TMA_LOAD_MULTICASTENS4_14ComposedLayoutINS4_7SwizzleILi1ELi4ELi3EEENS4_18smem_ptr_flag_bitsILi8EEENSU_INS5_IJNSA_ILi8EEESI_EEENS5_IJSI_SB_EEEEEEEvNS4_8identityENS4_13SM90_TMA_LOADES1D_vS1E_EENS_8epilogue10collective6detail29Sm90TmaWarpSpecializedAdapterINS1I_15DefaultEpilogueISK_SL_SL_NS1H_6thread17LinearCombinationISK_Li1EffLNS1M_9ScaleType4KindE0ELNS_15FloatRoundStyleE2ESK_EENS1_15EpilogueDefaultEEEEEvvEEEEvNT_6ParamsE --------------------------
	.section	.nv.constant0._ZN7cutlass13device_kernelINS_4gemm6kernel13GemmUniversalIN4cute5tupleIJiiiiEEENS1_10collective13CollectiveMmaINS1_37MainloopSm90TmaGmmaWarpSpecializedFP8ILi37ENS5_IJNS4_1CILi1EEENSA_ILi4EEESB_EEENS1_35KernelTmaWarpSpecializedCooperativeEEENS5_IJNSA_ILi128EEENSA_ILi64EEENSA_ILi32EEEEEENS_12float_e4m3_tENS5_IJlSB_lEEESK_SL_NS4_8TiledMMAINS4_8MMA_AtomIJNS4_4SM904GMMA30MMA_64x64x32_F32E4M3E4M3_SS_TNILNSP_7ScaleInE1ELSR_1EEEEEENS4_6LayoutINS5_IJNSA_ILi2EEESB_SB_EEENS5_IJSB_NSA_ILi0EEESX_EEEEENS5_IJNS4_10UnderscoreES10_S10_EEEEENS4_23SM90_TMA_LOAD_MULTICASTENS4_14ComposedLayoutINS4_7SwizzleILi1ELi4ELi3EEENS4_18smem_ptr_flag_bitsILi8EEENSU_INS5_IJNSA_ILi8EEESI_EEENS5_IJSI_SB_EEEEEEEvNS4_8identityENS4_13SM90_TMA_LOADES1D_vS1E_EENS_8epilogue10collective6detail29Sm90TmaWarpSpecializedAdapterINS1I_15DefaultEpilogueISK_SL_SL_NS1H_6thread17LinearCombinationISK_Li1EffLNS1M_9ScaleType4KindE0ELNS_15FloatRoundStyleE2ESK_EENS1_15EpilogueDefaultEEEEEvvEEEEvNT_6ParamsE,"a",@progbits
	.sectionflags	@""
	.align	4
.nv.constant0._ZN7cutlass13device_kernelINS_4gemm6kernel13GemmUniversalIN4cute5tupleIJiiiiEEENS1_10collective13CollectiveMmaINS1_37MainloopSm90TmaGmmaWarpSpecializedFP8ILi37ENS5_IJNS4_1CILi1EEENSA_ILi4EEESB_EEENS1_35KernelTmaWarpSpecializedCooperativeEEENS5_IJNSA_ILi128EEENSA_ILi64EEENSA_ILi32EEEEEENS_12float_e4m3_tENS5_IJlSB_lEEESK_SL_NS4_8TiledMMAINS4_8MMA_AtomIJNS4_4SM904GMMA30MMA_64x64x32_F32E4M3E4M3_SS_TNILNSP_7ScaleInE1ELSR_1EEEEEENS4_6LayoutINS5_IJNSA_ILi2EEESB_SB_EEENS5_IJSB_NSA_ILi0EEESX_EEEEENS5_IJNS4_10UnderscoreES10_S10_EEEEENS4_23SM90_TMA_LOAD_MULTICASTENS4_14ComposedLayoutINS4_7SwizzleILi1ELi4ELi3EEENS4_18smem_ptr_flag_bitsILi8EEENSU_INS5_IJNSA_ILi8EEESI_EEENS5_IJSI_SB_EEEEEEEvNS4_8identityENS4_13SM90_TMA_LOADES1D_vS1E_EENS_8epilogue10collective6detail29Sm90TmaWarpSpecializedAdapterINS1I_15DefaultEpilogueISK_SL_SL_NS1H_6thread17LinearCombinationISK_Li1EffLNS1M_9ScaleType4KindE0ELNS_15FloatRoundStyleE2ESK_EENS1_15EpilogueDefaultEEEEEvvEEEEvNT_6ParamsE:
	.zero		1664


//--------------------- SYMBOLS --------------------------

	.type		.nv.reservedSmem.offset0,@object
	.size		.nv.reservedSmem.offset0,0x4
